def gluon_tcgen05(
    a_ptr,
    b_ptr,
    c_ptr,
    M,
    N,
    K,
    stride_am,
    stride_bk,
    stride_cm,
    BLOCK_M: gl.constexpr,
    BLOCK_N: gl.constexpr,
    BLOCK_K: gl.constexpr,
    DTYPE: gl.constexpr,
    A_LAYOUT: gl.constexpr,
    B_LAYOUT: gl.constexpr,
    C_LAYOUT: gl.constexpr,
    B_SHAPE: gl.constexpr,
    TMEM_LAYOUT: gl.constexpr,
    TMEM_REG: gl.constexpr,
    TRANS_B: gl.constexpr,
    NUM_BUFFERS: gl.constexpr,
):
    a_desc = tma.make_tensor_descriptor(
        a_ptr, [M, K], [stride_am, 1], [BLOCK_M, BLOCK_K], A_LAYOUT
    )
    b_desc = tma.make_tensor_descriptor(
        b_ptr,
        [N, K] if TRANS_B else [K, N],
        [stride_bk, 1],
        B_SHAPE,
        B_LAYOUT,
    )
    c_desc = tma.make_tensor_descriptor(
        c_ptr, [M, N], [stride_cm, 1], [BLOCK_M, BLOCK_N], C_LAYOUT
    )

    a_bufs = gl.allocate_shared_memory(
        DTYPE, [NUM_BUFFERS, BLOCK_M, BLOCK_K], A_LAYOUT
    )
    b_bufs = gl.allocate_shared_memory(DTYPE, [NUM_BUFFERS] + B_SHAPE, B_LAYOUT)

    pid_m = gl.program_id(0)
    pid_n = gl.program_id(1)
    off_m = pid_m * BLOCK_M
    off_n = pid_n * BLOCK_N

    tma_bars = gl.allocate_shared_memory(
        gl.int64, [NUM_BUFFERS, 1], mbarrier.MBarrierLayout()
    )
    mma_bars = gl.allocate_shared_memory(
        gl.int64, [NUM_BUFFERS, 1], mbarrier.MBarrierLayout()
    )
    for i in gl.static_range(NUM_BUFFERS):
        mbarrier.init(tma_bars.index(i), count=1)
        mbarrier.init(mma_bars.index(i), count=1)

    acc_tmem = allocate_tensor_memory(gl.float32, [BLOCK_M, BLOCK_N], TMEM_LAYOUT)
    idx = 0
    phase = 0
    use_acc = False
    for k in range(0, K, BLOCK_K):
        a = a_bufs.index(idx)
        b = b_bufs.index(idx)
        tma_bar = tma_bars.index(idx)
        mma_bar = mma_bars.index(idx)
        mbarrier.expect(
            tma_bar, a_desc.block_type.nbytes + b_desc.block_type.nbytes
        )
        tma.async_copy_global_to_shared(a_desc, [off_m, k], tma_bar, a)
        tma.async_copy_global_to_shared(
            b_desc, [off_n, k] if TRANS_B else [k, off_n], tma_bar, b
        )
        mbarrier.wait(tma_bar, phase=phase)

        if TRANS_B:
            b = b.permute((1, 0))
        tcgen05_mma(a, b, acc_tmem, use_acc=use_acc)
        tcgen05_commit(mma_bar)
        mbarrier.wait(mma_bar, phase=phase)
        use_acc = True

        idx += 1
        if idx == NUM_BUFFERS:
            idx = 0
            phase ^= 1

    for i in gl.static_range(NUM_BUFFERS):
        mbarrier.invalidate(tma_bars.index(i))
        mbarrier.invalidate(mma_bars.index(i))

    acc = acc_tmem.load(TMEM_REG)
    c_smem = gl.allocate_shared_memory(DTYPE, [BLOCK_M, BLOCK_N], C_LAYOUT)
    c_smem.store(acc.to(DTYPE))
    fence_async_shared()
    tma.async_copy_shared_to_global(c_desc, [off_m, off_n], c_smem)
    tma.store_wait(pendings=0)

# config = {"BLOCK_K": 128, "BLOCK_M": 128, "BLOCK_N": 64, "arch": "sm_100", "dtype": "fp8e4m3", "num_buffers": 3, "num_warps": 4, "trans_b": 0}
# arch = sm_100


// ===== COMPILED SASS (sm_100a) =====

	.target	sm_100a

	.elftype	@"ET_EXEC"


//--------------------- .note.nv.tkinfo           --------------------------
	.section	.note.nv.tkinfo,"",@"SHT_NOTE"
	.sectionflags	@"SHF_NOTE_NV_TKINFO"
	.tkinfo
        /*0018*/ 	.word	0x00000081
        /*0030*/ 	.string	""
        /*0030*/ 	.string	"ptxas-blackwell"
        /*0030*/ 	.string	"Cuda compilation tools, release 12.9, V12.9.86"
        /*0030*/ 	.string	"Build cuda_12.9.r12.9/compiler.36037853_0"
        /*0030*/ 	.string	"-v  -suppress-debug-info  -lineinfo  -arch sm_100a "



//--------------------- .note.nv.cuver            --------------------------
	.section	.note.nv.cuver,"",@"SHT_NOTE"
	.sectionflags	@"SHF_NOTE_NV_CUVER"
        /*0018*/ 	.short	0x0001
        /*001a*/ 	.short	0x0064
        /*001c*/ 	.short	0x0001
        /*001e*/ 	.short	0x0000
        /*0020*/ 	.short	0x0001
        /*0022*/ 	.short	0x0000


//--------------------- .nv.info                  --------------------------
	.section	.nv.info,"",@"SHT_CUDA_INFO"
	.align	4


	//----- nvinfo : EIATTR_REGCOUNT
	.align		4
        /*0000*/ 	.byte	0x04, 0x2f
        /*0002*/ 	.short	(.L_4 - .L_3)
	.align		4
.L_3:
        /*0004*/ 	.word	index@(gluon_tcgen05)
        /*0008*/ 	.word	0x00000047


	//----- nvinfo : EIATTR_FRAME_SIZE
	.align		4
.L_4:
        /*000c*/ 	.byte	0x04, 0x11
        /*000e*/ 	.short	(.L_6 - .L_5)
	.align		4
.L_5:
        /*0010*/ 	.word	index@($__internal_2_$__cuda_sm10x_tcgen05_guardrail_trap_unallocated_columns_being_dealloced)
        /*0014*/ 	.word	0x00000000


	//----- nvinfo : EIATTR_FRAME_SIZE
	.align		4
.L_6:
        /*0018*/ 	.byte	0x04, 0x11
        /*001a*/ 	.short	(.L_8 - .L_7)
	.align		4
.L_7:
        /*001c*/ 	.word	index@($__internal_1_$__cuda_sm10x_tcgen05_guardrail_trap_phase_invalid_during_alloc)
        /*0020*/ 	.word	0x00000000


	//----- nvinfo : EIATTR_FRAME_SIZE
	.align		4
.L_8:
        /*0024*/ 	.byte	0x04, 0x11
        /*0026*/ 	.short	(.L_10 - .L_9)
	.align		4
.L_9:
        /*0028*/ 	.word	index@($__internal_0_$__cuda_sm10x_tcgen05_guardrail_trap_col_being_dealloced_not_returned_by_alloc)
        /*002c*/ 	.word	0x00000000


	//----- nvinfo : EIATTR_FRAME_SIZE
	.align		4
.L_10:
        /*0030*/ 	.byte	0x04, 0x11
        /*0032*/ 	.short	(.L_12 - .L_11)
	.align		4
.L_11:
        /*0034*/ 	.word	index@(gluon_tcgen05)
        /*0038*/ 	.word	0x00000000


	//----- nvinfo : EIATTR_MIN_STACK_SIZE
	.align		4
.L_12:
        /*003c*/ 	.byte	0x04, 0x12
        /*003e*/ 	.short	(.L_14 - .L_13)
	.align		4
.L_13:
        /*0040*/ 	.word	index@(gluon_tcgen05)
        /*0044*/ 	.word	0x00000000
.L_14:


//--------------------- .nv.info.gluon_tcgen05    --------------------------
	.section	.nv.info.gluon_tcgen05,"",@"SHT_CUDA_INFO"
	.sectionflags	@""
	.align	4


	//----- nvinfo : EIATTR_CUDA_API_VERSION
	.align		4
        /*0000*/ 	.byte	0x04, 0x37
        /*0002*/ 	.short	(.L_16 - .L_15)
.L_15:
        /*0004*/ 	.word	0x00000081


	//----- nvinfo : EIATTR_KPARAM_INFO
	.align		4
.L_16:
        /*0008*/ 	.byte	0x04, 0x17
        /*000a*/ 	.short	(.L_18 - .L_17)
.L_17:
        /*000c*/ 	.word	0x00000000
        /*0010*/ 	.short	0x000a
        /*0012*/ 	.short	0x0048
        /*0014*/ 	.byte	0x00, 0xf4, 0x21, 0x00


	//----- nvinfo : EIATTR_KPARAM_INFO
	.align		4
.L_18:
        /*0018*/ 	.byte	0x04, 0x17
        /*001a*/ 	.short	(.L_20 - .L_19)
.L_19:
        /*001c*/ 	.word	0x00000000
        /*0020*/ 	.short	0x0009
        /*0022*/ 	.short	0x0040
        /*0024*/ 	.byte	0x00, 0xf4, 0x21, 0x00


	//----- nvinfo : EIATTR_KPARAM_INFO
	.align		4
.L_20:
        /*0028*/ 	.byte	0x04, 0x17
        /*002a*/ 	.short	(.L_22 - .L_21)
.L_21:
        /*002c*/ 	.word	0x00000000
        /*0030*/ 	.short	0x0008
        /*0032*/ 	.short	0x0038
        /*0034*/ 	.byte	0x00, 0xf0, 0x21, 0x00


	//----- nvinfo : EIATTR_KPARAM_INFO
	.align		4
.L_22:
        /*0038*/ 	.byte	0x04, 0x17
        /*003a*/ 	.short	(.L_24 - .L_23)
.L_23:
        /*003c*/ 	.word	0x00000000
        /*0040*/ 	.short	0x0007
        /*0042*/ 	.short	0x0030
        /*0044*/ 	.byte	0x00, 0xf0, 0x21, 0x00


	//----- nvinfo : EIATTR_KPARAM_INFO
	.align		4
.L_24:
        /*0048*/ 	.byte	0x04, 0x17
        /*004a*/ 	.short	(.L_26 - .L_25)
.L_25:
        /*004c*/ 	.word	0x00000000
        /*0050*/ 	.short	0x0006
        /*0052*/ 	.short	0x0028
        /*0054*/ 	.byte	0x00, 0xf0, 0x21, 0x00


	//----- nvinfo : EIATTR_KPARAM_INFO
	.align		4
.L_26:
        /*0058*/ 	.byte	0x04, 0x17
        /*005a*/ 	.short	(.L_28 - .L_27)
.L_27:
        /*005c*/ 	.word	0x00000000
        /*0060*/ 	.short	0x0005
        /*0062*/ 	.short	0x0020
        /*0064*/ 	.byte	0x00, 0xf0, 0x11, 0x00


	//----- nvinfo : EIATTR_KPARAM_INFO
	.align		4
.L_28:
        /*0068*/ 	.byte	0x04, 0x17
        /*006a*/ 	.short	(.L_30 - .L_29)
.L_29:
        /*006c*/ 	.word	0x00000000
        /*0070*/ 	.short	0x0004
        /*0072*/ 	.short	0x001c
        /*0074*/ 	.byte	0x00, 0xf0, 0x11, 0x00


	//----- nvinfo : EIATTR_KPARAM_INFO
	.align		4
.L_30:
        /*0078*/ 	.byte	0x04, 0x17
        /*007a*/ 	.short	(.L_32 - .L_31)
.L_31:
        /*007c*/ 	.word	0x00000000
        /*0080*/ 	.short	0x0003
        /*0082*/ 	.short	0x0018
        /*0084*/ 	.byte	0x00, 0xf0, 0x11, 0x00


	//----- nvinfo : EIATTR_KPARAM_INFO
	.align		4
.L_32:
        /*0088*/ 	.byte	0x04, 0x17
        /*008a*/ 	.short	(.L_34 - .L_33)
.L_33:
        /*008c*/ 	.word	0x00000000
        /*0090*/ 	.short	0x0002
        /*0092*/ 	.short	0x0010
        /*0094*/ 	.byte	0x00, 0xf4, 0x21, 0x00


	//----- nvinfo : EIATTR_KPARAM_INFO
	.align		4
.L_34:
        /*0098*/ 	.byte	0x04, 0x17
        /*009a*/ 	.short	(.L_36 - .L_35)
.L_35:
        /*009c*/ 	.word	0x00000000
        /*00a0*/ 	.short	0x0001
        /*00a2*/ 	.short	0x0008
        /*00a4*/ 	.byte	0x00, 0xf4, 0x21, 0x00


	//----- nvinfo : EIATTR_KPARAM_INFO
	.align		4
.L_36:
        /*00a8*/ 	.byte	0x04, 0x17
        /*00aa*/ 	.short	(.L_38 - .L_37)
.L_37:
        /*00ac*/ 	.word	0x00000000
        /*00b0*/ 	.short	0x0000
        /*00b2*/ 	.short	0x0000
        /*00b4*/ 	.byte	0x00, 0xf4, 0x21, 0x00


	//----- nvinfo : EIATTR_AT_ENTRY_FRAGMENTS
	.align		4
.L_38:
        /*00b8*/ 	.byte	0x04, 0x4f
        /*00ba*/ 	.short	(.L_40 - .L_39)


	//   ....[0]....
.L_39:
        /*00bc*/ 	.word	0x00000004


	//----- nvinfo : EIATTR_RESERVED_SMEM_USED
	.align		4
.L_40:
        /*00c0*/ 	.byte	0x01, 0x41
	.zero		2


	//----- nvinfo : EIATTR_SPARSE_MMA_MASK
	.align		4
        /*00c4*/ 	.byte	0x03, 0x50
        /*00c6*/ 	.short	0x0000


	//----- nvinfo : EIATTR_TCGEN05_1CTA_USED
	.align		4
        /*00c8*/ 	.byte	0x01, 0x51
	.zero		2


	//----- nvinfo : EIATTR_MAXREG_COUNT
	.align		4
        /*00cc*/ 	.byte	0x03, 0x1b
        /*00ce*/ 	.short	0x00ff


	//----- nvinfo : EIATTR_NUM_BARRIERS
	.align		4
        /*00d0*/ 	.byte	0x02, 0x4c
        /*00d2*/ 	.byte	0x01
	.zero		1


	//----- nvinfo : EIATTR_INT_WARP_WIDE_INSTR_OFFSETS
	.align		4
        /*00d4*/ 	.byte	0x04, 0x31
        /*00d6*/ 	.short	(.L_42 - .L_41)


	//   ....[0]....
.L_41:
        /*00d8*/ 	.word	0x00001620


	//   ....[1]....
        /*00dc*/ 	.word	0x00001640


	//   ....[2]....
        /*00e0*/ 	.word	0x000016c0


	//   ....[3]....
        /*00e4*/ 	.word	0x00001990


	//   ....[4]....
        /*00e8*/ 	.word	0x000019a0


	//   ....[5]....
        /*00ec*/ 	.word	0x000019b0


	//   ....[6]....
        /*00f0*/ 	.word	0x000019c0


	//   ....[7]....
        /*00f4*/ 	.word	0x00001ce0


	//   ....[8]....
        /*00f8*/ 	.word	0x00001cf0


	//   ....[9]....
        /*00fc*/ 	.word	0x00001e70


	//   ....[10]....
        /*0100*/ 	.word	0x00001ec0


	//   ....[11]....
        /*0104*/ 	.word	0x00001ed0


	//   ....[12]....
        /*0108*/ 	.word	0x00001f00


	//   ....[13]....
        /*010c*/ 	.word	0x000021f0


	//   ....[14]....
        /*0110*/ 	.word	0x00002200


	//   ....[15]....
        /*0114*/ 	.word	0x000024f0


	//   ....[16]....
        /*0118*/ 	.word	0x00002500


	//   ....[17]....
        /*011c*/ 	.word	0x00002970


	//   ....[18]....
        /*0120*/ 	.word	0x000029c0


	//----- nvinfo : EIATTR_COOP_GROUP_MASK_REGIDS
	.align		4
.L_42:
        /*0124*/ 	.byte	0x04, 0x29
        /*0126*/ 	.short	(.L_44 - .L_43)


	//   ....[0]....
.L_43:
        /*0128*/ 	.word	0xffffffff


	//   ....[1]....
        /*012c*/ 	.word	0xffffffff


	//   ....[2]....
        /*0130*/ 	.word	0xffffffff


	//   ....[3]....
        /*0134*/ 	.word	0xffffffff


	//   ....[4]....
        /*0138*/ 	.word	0xffffffff


	//   ....[5]....
        /*013c*/ 	.word	0xffffffff


	//   ....[6]....
        /*0140*/ 	.word	0xffffffff


	//   ....[7]....
        /*0144*/ 	.word	0xffffffff


	//   ....[8]....
        /*0148*/ 	.word	0xffffffff


	//   ....[9]....
        /*014c*/ 	.word	0xffffffff


	//----- nvinfo : EIATTR_COOP_GROUP_INSTR_OFFSETS
	.align		4
.L_44:
        /*0150*/ 	.byte	0x04, 0x28
        /*0152*/ 	.short	(.L_46 - .L_45)


	//   ....[0]....
.L_45:
        /*0154*/ 	.word	0x00000050


	//   ....[1]....
        /*0158*/ 	.word	0x00000310


	//   ....[2]....
        /*015c*/ 	.word	0x000004f0


	//   ....[3]....
        /*0160*/ 	.word	0x000009a0


	//   ....[4]....
        /*0164*/ 	.word	0x00000ae0


	//   ....[5]....
        /*0168*/ 	.word	0x00000f50


	//   ....[6]....
        /*016c*/ 	.word	0x00001090


	//   ....[7]....
        /*0170*/ 	.word	0x000014e0


	//   ....[8]....
        /*0174*/ 	.word	0x00002800


	//   ....[9]....
        /*0178*/ 	.word	0x00002a70


	//----- nvinfo : EIATTR_VRC_CTA_INIT_COUNT
	.align		4
.L_46:
        /*017c*/ 	.byte	0x02, 0x4a
        /*017e*/ 	.byte	0x80
	.zero		1


	//----- nvinfo : EIATTR_MBARRIER_INSTR_OFFSETS
	.align		4
        /*0180*/ 	.byte	0x04, 0x39
        /*0182*/ 	.short	(.L_48 - .L_47)


	//   ....[0]....
.L_47:
        /*0184*/ 	.word	0x000016e0
        /*0188*/ 	.word	0x000000ff
        /*018c*/ 	.word	0x00012000
        /*0190*/ 	.short	0x0100
        /*0192*/ 	.byte	0x08
	.zero		1


	//   ....[1]....
        /*0194*/ 	.word	0x000016f0
        /*0198*/ 	.word	0x000000ff
        /*019c*/ 	.word	0x00012020
        /*01a0*/ 	.short	0x0100
        /*01a2*/ 	.byte	0x08
	.zero		1


	//   ....[2]....
        /*01a4*/ 	.word	0x000017a0
        /*01a8*/ 	.word	0x000000ff
        /*01ac*/ 	.word	0x00012008
        /*01b0*/ 	.short	0x0100
        /*01b2*/ 	.byte	0x08
	.zero		1


	//   ....[3]....
        /*01b4*/ 	.word	0x000017b0
        /*01b8*/ 	.word	0x000000ff
        /*01bc*/ 	.word	0x00012028
        /*01c0*/ 	.short	0x0100
        /*01c2*/ 	.byte	0x08
	.zero		1


	//   ....[4]....
        /*01c4*/ 	.word	0x000018c0
        /*01c8*/ 	.word	0x000000ff
        /*01cc*/ 	.word	0x00012010
        /*01d0*/ 	.short	0x0100
        /*01d2*/ 	.byte	0x08
	.zero		1


	//   ....[5]....
        /*01d4*/ 	.word	0x000018d0
        /*01d8*/ 	.word	0x000000ff
        /*01dc*/ 	.word	0x00012030
        /*01e0*/ 	.short	0x0100
        /*01e2*/ 	.byte	0x08
	.zero		1


	//   ....[6]....
        /*01e4*/ 	.word	0x00001aa0
        /*01e8*/ 	.word	0x000000ff
        /*01ec*/ 	.word	0x00012000
        /*01f0*/ 	.short	0x010a
        /*01f2*/ 	.byte	0x08
	.zero		1


	//   ....[7]....
        /*01f4*/ 	.word	0x00001d40
        /*01f8*/ 	.word	0x000000ff
        /*01fc*/ 	.word	0x00012020
        /*0200*/ 	.short	0x010a
        /*0202*/ 	.byte	0x08
	.zero		1


	//   ....[8]....
        /*0204*/ 	.word	0x00001f70
        /*0208*/ 	.word	0x000000ff
        /*020c*/ 	.word	0x00012000
        /*0210*/ 	.short	0x010a
        /*0212*/ 	.byte	0x1c
	.zero		1


	//   ....[9]....
        /*0214*/ 	.word	0x00002240
        /*0218*/ 	.word	0x000000ff
        /*021c*/ 	.word	0x00012020
        /*0220*/ 	.short	0x010a
        /*0222*/ 	.byte	0x1c
	.zero		1


	//   ....[10]....
        /*0224*/ 	.word	0x00002310
        /*0228*/ 	.word	0x000000ff
        /*022c*/ 	.word	0x00012000
        /*0230*/ 	.short	0x0108
        /*0232*/ 	.byte	0x08
	.zero		1


	//   ....[11]....
        /*0234*/ 	.word	0x00002320
        /*0238*/ 	.word	0x000000ff
        /*023c*/ 	.word	0x00012020
        /*0240*/ 	.short	0x0108
        /*0242*/ 	.byte	0x08
	.zero		1


	//   ....[12]....
        /*0244*/ 	.word	0x00002370
        /*0248*/ 	.word	0x000000ff
        /*024c*/ 	.word	0x00012008
        /*0250*/ 	.short	0x0108
        /*0252*/ 	.byte	0x08
	.zero		1


	//   ....[13]....
        /*0254*/ 	.word	0x00002380
        /*0258*/ 	.word	0x000000ff
        /*025c*/ 	.word	0x00012028
        /*0260*/ 	.short	0x0108
        /*0262*/ 	.byte	0x08
	.zero		1


	//   ....[14]....
        /*0264*/ 	.word	0x000023d0
        /*0268*/ 	.word	0x000000ff
        /*026c*/ 	.word	0x00012010
        /*0270*/ 	.short	0x0108
        /*0272*/ 	.byte	0x08
	.zero		1


	//   ....[15]....
        /*0274*/ 	.word	0x000023e0
        /*0278*/ 	.word	0x000000ff
        /*027c*/ 	.word	0x00012030
        /*0280*/ 	.short	0x0108
        /*0282*/ 	.byte	0x08
	.zero		1


	//   ....[16]....
        /*0284*/ 	.word	0x00002a90
        /*0288*/ 	.word	0x000000ff
        /*028c*/ 	.word	0x00012000
        /*0290*/ 	.short	0x010a
        /*0292*/ 	.byte	0x08
	.zero		1


	//   ....[17]....
        /*0294*/ 	.word	0x00002ac0
        /*0298*/ 	.word	0x000000ff
        /*029c*/ 	.word	0x00012020
        /*02a0*/ 	.short	0x010a
        /*02a2*/ 	.byte	0x08
	.zero		1


	//   ....[18]....
        /*02a4*/ 	.word	0x00002af0
        /*02a8*/ 	.word	0x000000ff
        /*02ac*/ 	.word	0x00012000
        /*02b0*/ 	.short	0x010a
        /*02b2*/ 	.byte	0x1c
	.zero		1


	//   ....[19]....
        /*02b4*/ 	.word	0x00002b20
        /*02b8*/ 	.word	0x000000ff
        /*02bc*/ 	.word	0x00012020
        /*02c0*/ 	.short	0x010a
        /*02c2*/ 	.byte	0x1c
	.zero		1


	//----- nvinfo : EIATTR_NUM_MBARRIERS
	.align		4
.L_48:
        /*02c4*/ 	.byte	0x03, 0x38
        /*02c6*/ 	.short	0x0006


	//----- nvinfo : EIATTR_EXIT_INSTR_OFFSETS
	.align		4
        /*02c8*/ 	.byte	0x04, 0x1c
        /*02ca*/ 	.short	(.L_50 - .L_49)


	//   ....[0]....
.L_49:
        /*02cc*/ 	.word	0x00002a80


	//----- nvinfo : EIATTR_REQNTID
	.align		4
.L_50:
        /*02d0*/ 	.byte	0x04, 0x10
        /*02d2*/ 	.short	(.L_52 - .L_51)
.L_51:
        /*02d4*/ 	.word	0x00000080
        /*02d8*/ 	.word	0x00000001
        /*02dc*/ 	.word	0x00000001


	//----- nvinfo : EIATTR_CRS_STACK_SIZE
	.align		4
.L_52:
        /*02e0*/ 	.byte	0x04, 0x1e
        /*02e2*/ 	.short	(.L_54 - .L_53)
.L_53:
        /*02e4*/ 	.word	0x00000000


	//----- nvinfo : EIATTR_CBANK_PARAM_SIZE
	.align		4
.L_54:
        /*02e8*/ 	.byte	0x03, 0x19
        /*02ea*/ 	.short	0x0050


	//----- nvinfo : EIATTR_PARAM_CBANK
	.align		4
        /*02ec*/ 	.byte	0x04, 0x0a
        /*02ee*/ 	.short	(.L_56 - .L_55)
	.align		4
.L_55:
        /*02f0*/ 	.word	index@(.nv.constant0.gluon_tcgen05)
        /*02f4*/ 	.short	0x0380
        /*02f6*/ 	.short	0x0050


	//----- nvinfo : EIATTR_SW_WAR
	.align		4
.L_56:
        /*02f8*/ 	.byte	0x04, 0x36
        /*02fa*/ 	.short	(.L_58 - .L_57)
.L_57:
        /*02fc*/ 	.word	0x00000008
.L_58:


//--------------------- .nv.compat                --------------------------
	.section	.nv.compat,"",@"SHT_CUDA_COMPAT_INFO"
	.align	4
        /*0000*/ 	.byte	0x02, 0x02, 0x02, 0x00, 0x02, 0x05, 0x05, 0x00, 0x02, 0x03, 0x03, 0x00, 0x02, 0x06, 0x01, 0x00


//--------------------- .nv.callgraph             --------------------------
	.section	.nv.callgraph,"",@"SHT_CUDA_CALLGRAPH"
	.align	4
	.sectionentsize	8
	.align		4
        /*0000*/ 	.word	0x00000000
	.align		4
        /*0004*/ 	.word	0xffffffff
	.align		4
        /*0008*/ 	.word	0x00000000
	.align		4
        /*000c*/ 	.word	0xfffffffe
	.align		4
        /*0010*/ 	.word	0x00000000
	.align		4
        /*0014*/ 	.word	0xfffffffd
	.align		4
        /*0018*/ 	.word	0x00000000
	.align		4
        /*001c*/ 	.word	0xfffffffc


//--------------------- .text.gluon_tcgen05       --------------------------
	.section	.text.gluon_tcgen05,"ax",@progbits
	.align	128
        .global         gluon_tcgen05
        .type           gluon_tcgen05,@function
        .size           gluon_tcgen05,(.L_x_81 - gluon_tcgen05)
        .other          gluon_tcgen05,@"STO_CUDA_ENTRY STV_DEFAULT"
gluon_tcgen05:
.text.gluon_tcgen05:
[----:B------:R-:W1:Y:S01]  /*0000*/  LDC R1, c[0x0][0x37c] ;  /* 0x0000df00ff017b82 */ /* 0x000e620000000800 */
[----:B------:R-:W2:Y:S02]  /*0010*/  S2R R0, SR_TID.X ;  /* 0x0000000000007919 */ /* 0x000ea40000002100 */
[----:B--2---:R-:W-:-:S13]  /*0020*/  ISETP.GE.U32.AND P2, PT, R0, 0x20, PT ;  /* 0x000000200000780c */ /* 0x004fda0003f46070 */
[----:B------:R-:W-:Y:S05]  /*0030*/  @P2 BRA `(.L_x_0) ;  /* 0x0000000000b82947 */ /* 0x000fea0003800000 */
[----:B------:R-:W2:Y:S01]  /*0040*/  S2UR UR6, SR_CgaCtaId ;  /* 0x00000000000679c3 */ /* 0x000ea20000008800 */
[----:B------:R-:W-:Y:S01]  /*0050*/  NOP ;  /* 0x0000000000007918 */ /* 0x000fe20000000000 */
[----:B------:R-:W-:Y:S02]  /*0060*/  UMOV UR4, 0x40 ;  /* 0x0000004000047882 */ /* 0x000fe40000000000 */
[----:B--2---:R-:W-:-:S09]  /*0070*/  ULEA UR4, UR6, UR4, 0x18 ;  /* 0x0000000406047291 */ /* 0x004fd2000f8ec0ff */
[----:B------:R-:W2:Y:S01]  /*0080*/  LDS.U8 R2, [UR4] ;  /* 0x00000004ff027984 */ /* 0x000ea20008000000 */
[----:B------:R-:W-:Y:S02]  /*0090*/  UMOV UR4, 0x400 ;  /* 0x0000040000047882 */ /* 0x000fe40000000000 */
[----:B------:R-:W-:Y:S01]  /*00a0*/  ULEA UR4, UR6, UR4, 0x18 ;  /* 0x0000000406047291 */ /* 0x000fe2000f8ec0ff */
[----:B--2---:R-:W-:-:S13]  /*00b0*/  ISETP.NE.AND P0, PT, R2, RZ, PT ;  /* 0x000000ff0200720c */ /* 0x004fda0003f05270 */
[----:B------:R-:W-:Y:S05]  /*00c0*/  @P0 BRA `(.L_x_1) ;  /* 0x00000000007c0947 */ /* 0x000fea0003800000 */
[----:B------:R-:W-:-:S13]  /*00d0*/  ELECT P0, URZ, PT ;  /* 0x0000000000ff782f */ /* 0x000fda0003800000 */
[----:B------:R-:W-:Y:S05]  /*00e0*/  @!P0 BRA `(.L_x_2) ;  /* 0x0000000000848947 */ /* 0x000fea0003800000 */
[----:B------:R-:W-:Y:S01]  /*00f0*/  UMOV UR5, 0x2 ;  /* 0x0000000200057882 */ /* 0x000fe20000000000 */
[----:B------:R-:W-:Y:S02]  /*0100*/  IMAD.MOV.U32 R5, RZ, RZ, 0x1 ;  /* 0x00000001ff057424 */ /* 0x000fe400078e00ff */
[----:B------:R-:W-:Y:S02]  /*0110*/  IMAD.MOV.U32 R3, RZ, RZ, 0x3 ;  /* 0x00000003ff037424 */ /* 0x000fe400078e00ff */
[----:B------:R-:W-:Y:S04]  /*0120*/  DEPBAR.LE SB2, 0x36 ;  /* 0x0000ad800000791a */ /* 0x000fe80000000000 */
[----:B------:R-:W2:Y:S02]  /*0130*/  UTCATOMSWS.FIND_AND_SET.ALIGN UP0, UR5, UR5 ;  /* 0x00000005000575e3 */ /* 0x000ea40008000800 */
[----:B--2---:R-:W-:-:S04]  /*0140*/  PLOP3.LUT P0, PT, PT, PT, UP0, 0x80, 0x8 ;  /* 0x000000000008781c */ /* 0x004fc80003f0f008 */
[----:B------:R-:W-:-:S04]  /*0150*/  SEL R2, RZ, 0xffffffff, !P0 ;  /* 0xffffffffff027807 */ /* 0x000fc80004000000 */
[----:B------:R-:W-:Y:S01]  /*0160*/  ISETP.NE.AND P0, PT, R2, RZ, PT ;  /* 0x000000ff0200720c */ /* 0x000fe20003f05270 */
[----:B------:R-:W-:-:S12]  /*0170*/  IMAD.U32 R2, RZ, RZ, UR5 ;  /* 0x00000005ff027e24 */ /* 0x000fd8000f8e00ff */
[----:B------:R-:W-:Y:S05]  /*0180*/  @P0 BRA `(.L_x_3) ;  /* 0x0000000000240947 */ /* 0x000fea0003800000 */
.L_x_4:
[----:B------:R-:W-:Y:S05]  /*0190*/  NANOSLEEP 0x64 ;  /* 0x000000640000795d */ /* 0x000fea0003800000 */
[----:B------:R-:W-:-:S05]  /*01a0*/  UMOV UR5, 0x2 ;  /* 0x0000000200057882 */ /* 0x000fca0000000000 */
[----:B------:R-:W-:Y:S04]  /*01b0*/  DEPBAR.LE SB2, 0x36 ;  /* 0x0000ad800000791a */ /* 0x000fe80000000000 */
[----:B------:R-:W2:Y:S02]  /*01c0*/  UTCATOMSWS.FIND_AND_SET.ALIGN UP0, UR5, UR5 ;  /* 0x00000005000575e3 */ /* 0x000ea40008000800 */
[----:B--2---:R-:W-:-:S04]  /*01d0*/  PLOP3.LUT P0, PT, PT, PT, UP0, 0x80, 0x8 ;  /* 0x000000000008781c */ /* 0x004fc80003f0f008 */
[----:B------:R-:W-:-:S04]  /*01e0*/  SEL R2, RZ, 0xffffffff, !P0 ;  /* 0xffffffffff027807 */ /* 0x000fc80004000000 */
[----:B------:R-:W-:Y:S01]  /*01f0*/  ISETP.NE.AND P0, PT, R2, RZ, PT ;  /* 0x000000ff0200720c */ /* 0x000fe20003f05270 */
[----:B------:R-:W-:-:S12]  /*0200*/  IMAD.U32 R2, RZ, RZ, UR5 ;  /* 0x00000005ff027e24 */ /* 0x000fd8000f8e00ff */
[----:B------:R-:W-:Y:S05]  /*0210*/  @!P0 BRA `(.L_x_4) ;  /* 0xfffffffc00dc8947 */ /* 0x000fea000383ffff */
.L_x_3:
[C---:B------:R-:W-:Y:S01]  /*0220*/  VIADD R4, R2.reuse, 0x10 ;  /* 0x0000001002047836 */ /* 0x040fe20000000000 */
[----:B------:R-:W-:Y:S01]  /*0230*/  UMOV UR5, 0x50 ;  /* 0x0000005000057882 */ /* 0x000fe20000000000 */
[----:B------:R-:W-:Y:S01]  /*0240*/  SHF.L.U32 R3, R3, R2, RZ ;  /* 0x0000000203037219 */ /* 0x000fe200000006ff */
[----:B------:R-:W-:Y:S01]  /*0250*/  ULEA UR5, UR6, UR5, 0x18 ;  /* 0x0000000506057291 */ /* 0x000fe2000f8ec0ff */
[----:B------:R-:W-:Y:S01]  /*0260*/  IMAD.SHL.U32 R2, R2, 0x20, RZ ;  /* 0x0000002002027824 */ /* 0x000fe200078e00ff */
[----:B------:R-:W-:-:S04]  /*0270*/  SHF.L.U32 R4, R5, R4, RZ ;  /* 0x0000000405047219 */ /* 0x000fc800000006ff */
[----:B------:R-:W-:-:S05]  /*0280*/  LOP3.LUT R3, R4, R3, RZ, 0xfc, !PT ;  /* 0x0000000304037212 */ /* 0x000fca00078efcff */
[----:B------:R2:W-:Y:S04]  /*0290*/  ATOMS.OR RZ, [UR5], R3 ;  /* 0x00000003ffff798c */ /* 0x0005e8000b000005 */
[----:B------:R2:W-:Y:S01]  /*02a0*/  STS [UR4], R2 ;  /* 0x00000002ff007988 */ /* 0x0005e20008000804 */
[----:B------:R-:W-:Y:S05]  /*02b0*/  BRA `(.L_x_2) ;  /* 0x0000000000107947 */ /* 0x000fea0003800000 */
.L_x_1:
[----:B------:R-:W-:Y:S01]  /*02c0*/  IMAD.MOV.U32 R3, RZ, RZ, -0x1 ;  /* 0xffffffffff037424 */ /* 0x000fe200078e00ff */
[----:B------:R-:W-:-:S04]  /*02d0*/  MOV R2, 0x300 ;  /* 0x0000030000027802 */ /* 0x000fc80000000f00 */
[----:B------:R2:W-:Y:S03]  /*02e0*/  STS [UR4], R3 ;  /* 0x00000003ff007988 */ /* 0x0005e60008000804 */
[----:B-12---:R-:W-:Y:S05]  /*02f0*/  CALL.REL.NOINC `($__internal_1_$__cuda_sm10x_tcgen05_guardrail_trap_phase_invalid_during_alloc) ;  /* 0x0000002800207944 */ /* 0x006fea0003c00000 */
.L_x_2:
[----:B------:R-:W-:Y:S05]  /*0300*/  WARPSYNC.ALL ;  /* 0x0000000000007948 */ /* 0x000fea0003800000 */
[----:B------:R-:W-:Y:S01]  /*0310*/  NOP ;  /* 0x0000000000007918 */ /* 0x000fe20000000000 */
.L_x_0:
[----:B------:R-:W3:Y:S08]  /*0320*/  S2UR UR4, SR_CgaCtaId ;  /* 0x00000000000479c3 */ /* 0x000ef00000008800 */
[----:B------:R-:W-:Y:S01]  /*0330*/  BAR.SYNC.DEFER_BLOCKING 0x0 ;  /* 0x0000000000007b1d */ /* 0x000fe20000010000 */
[----:B------:R-:W-:-:S05]  /*0340*/  LOP3.LUT R68, R0, 0x7f, RZ, 0xc0, !PT ;  /* 0x0000007f00447812 */ /* 0x000fca00078ec0ff */
[----:B------:R-:W-:Y:S02]  /*0350*/  UMOV UR8, 0x400 ;  /* 0x0000040000087882 */ /* 0x000fe40000000000 */
[----:B------:R-:W4:Y:S08]  /*0360*/  LDC R10, c[0x0][0x3a0] ;  /* 0x0000e800ff0a7b82 */ /* 0x000f300000000800 */
[----:B------:R-:W5:Y:S01]  /*0370*/  S2UR UR9, SR_CTAID.Y ;  /* 0x00000000000979c3 */ /* 0x000f620000002600 */
[----:B---3--:R-:W-:-:S09]  /*0380*/  ULEA UR8, UR4, UR8, 0x18 ;  /* 0x0000000804087291 */ /* 0x008fd2000f8ec0ff */
[----:B--2---:R-:W2:Y:S01]  /*0390*/  LDS R3, [UR8] ;  /* 0x00000008ff037984 */ /* 0x004ea20008000800 */
[----:B------:R-:W-:Y:S06]  /*03a0*/  BAR.SYNC.DEFER_BLOCKING 0x0 ;  /* 0x0000000000007b1d */ /* 0x000fec0000010000 */
[----:B------:R-:W-:Y:S05]  /*03b0*/  @P2 BRA `(.L_x_5) ;  /* 0x0000000000182947 */ /* 0x000fea0003800000 */
[----:B------:R-:W-:Y:S01]  /*03c0*/  ELECT P0, URZ, PT ;  /* 0x0000000000ff782f */ /* 0x000fe20003800000 */
[----:B------:R-:W-:Y:S01]  /*03d0*/  IMAD.MOV.U32 R2, RZ, RZ, 0x1 ;  /* 0x00000001ff027424 */ /* 0x000fe200078e00ff */
[----:B------:R-:W-:Y:S01]  /*03e0*/  UMOV UR5, 0x40 ;  /* 0x0000004000057882 */ /* 0x000fe20000000000 */
[----:B------:R-:W-:Y:S01]  /*03f0*/  UVIRTCOUNT.DEALLOC.SMPOOL 0x80 ;  /* 0x000000800000784c */ /* 0x000fe20000000000 */
[----:B------:R-:W-:-:S09]  /*0400*/  ULEA UR5, UR4, UR5, 0x18 ;  /* 0x0000000504057291 */ /* 0x000fd2000f8ec0ff */
[----:B------:R3:W-:Y:S03]  /*0410*/  @P0 STS.U8 [UR5], R2 ;  /* 0x00000002ff000988 */ /* 0x0007e60008000005 */
.L_x_5:
[----:B------:R-:W3:Y:S01]  /*0420*/  S2UR UR4, SR_CTAID.Z ;  /* 0x00000000000479c3 */ /* 0x000ee20000002700 */
[----:B------:R-:W5:Y:S01]  /*0430*/  LDCU UR5, c[0x0][0x370] ;  /* 0x00006e00ff0577ac */ /* 0x000f620008000800 */
[----:B------:R-:W-:Y:S01]  /*0440*/  ISETP.GE.U32.AND P0, PT, R68, 0x20, PT ;  /* 0x000000204400780c */ /* 0x000fe20003f06070 */
[----:B----4-:R-:W-:Y:S01]  /*0450*/  VIADD R5, R10, 0xffffffff ;  /* 0xffffffff0a057836 */ /* 0x010fe20000000000 */
[C---:B------:R-:W-:Y:S01]  /*0460*/  ISETP.NE.U32.AND P3, PT, R68.reuse, RZ, PT ;  /* 0x000000ff4400720c */ /* 0x040fe20003f65070 */
[----:B------:R-:W3:Y:S01]  /*0470*/  LDCU UR6, c[0x0][0x374] ;  /* 0x00006e80ff0677ac */ /* 0x000ee20008000800 */
[----:B------:R-:W-:Y:S01]  /*0480*/  LEA R4, R68, UR8, 0x2 ;  /* 0x0000000844047c11 */ /* 0x000fe2000f8e10ff */
[----:B------:R-:W-:Y:S01]  /*0490*/  BSSY.RECONVERGENT B0, `(.L_x_6) ;  /* 0x0000015000007945 */ /* 0x000fe20003800200 */
[----:B------:R-:W5:Y:S01]  /*04a0*/  S2UR UR7, SR_CTAID.X ;  /* 0x00000000000779c3 */ /* 0x000f620000002500 */
[----:B------:R-:W4:Y:S01]  /*04b0*/  LDCU.64 UR20, c[0x0][0x3c0] ;  /* 0x00007800ff1477ac */ /* 0x000f220008000a00 */
[----:B--2---:R-:W-:-:S05]  /*04c0*/  R2UR UR23, R3 ;  /* 0x00000000031772ca */ /* 0x004fca00000e0000 */
[----:B------:R2:W-:Y:S01]  /*04d0*/  @!P0 STS [R4], RZ ;  /* 0x000000ff04008388 */ /* 0x0005e20000000800 */
[----:B------:R-:W1:Y:S01]  /*04e0*/  LDC R6, c[0x0][0x398] ;  /* 0x0000e600ff067b82 */ /* 0x000e620000000800 */
[----:B------:R-:W-:Y:S02]  /*04f0*/  NOP ;  /* 0x0000000000007918 */ /* 0x000fe40000000000 */
[----:B------:R2:W-:Y:S01]  /*0500*/  @!P3 STS [UR8+0x20], R5 ;  /* 0x00002005ff00b988 */ /* 0x0005e20008000808 */
[----:B---3-5:R-:W-:-:S04]  /*0510*/  UIMAD UR4, UR4, UR6, UR9 ;  /* 0x00000006040472a4 */ /* 0x028fc8000f8e0209 */
[----:B------:R-:W-:-:S04]  /*0520*/  UIMAD UR4, UR4, UR5, UR7 ;  /* 0x00000005040472a4 */ /* 0x000fc8000f8e0207 */
[----:B------:R-:W-:-:S04]  /*0530*/  UIMAD UR4, UR4, 0x180, URZ ;  /* 0x00000180040478a4 */ /* 0x000fc8000f8e02ff */
[----:B----4-:R-:W-:Y:S01]  /*0540*/  UIADD3 UR24, UP0, UPT, UR4, UR20, URZ ;  /* 0x0000001404187290 */ /* 0x010fe2000ff1e0ff */
[----:B-1----:R-:W-:-:S03]  /*0550*/  VIADD R6, R6, 0xffffffff ;  /* 0xffffffff06067836 */ /* 0x002fc60000000000 */
[----:B------:R-:W-:Y:S01]  /*0560*/  ULEA.HI.X.SX32 UR25, UR4, UR21, 0x1, UP0 ;  /* 0x0000001504197291 */ /* 0x000fe200080f0eff */
[----:B--2---:R-:W-:Y:S11]  /*0570*/  @P3 BRA `(.L_x_7) ;  /* 0x0000000000183947 */ /* 0x004ff60003800000 */
[----:B------:R-:W1:Y:S01]  /*0580*/  LDS R2, [UR8+0x8] ;  /* 0x00000808ff027984 */ /* 0x000e620008000800 */
[----:B------:R-:W2:Y:S01]  /*0590*/  LDC.64 R8, c[0x0][0x380] ;  /* 0x0000e000ff087b82 */ /* 0x000ea20000000a00 */
[----:B------:R-:W-:Y:S02]  /*05a0*/  IMAD.MOV.U32 R3, RZ, RZ, 0x70 ;  /* 0x00000070ff037424 */ /* 0x000fe400078e00ff */
[----:B--2---:R2:W-:Y:S03]  /*05b0*/  STS.64 [UR8], R8 ;  /* 0x00000008ff007988 */ /* 0x0045e60008000a08 */
[----:B-1----:R-:W-:-:S05]  /*05c0*/  LOP3.LUT R2, R2, 0x10, R3, 0xd8, !PT ;  /* 0x0000001002027812 */ /* 0x002fca00078ed803 */
[----:B------:R2:W-:Y:S02]  /*05d0*/  STS [UR8+0x8], R2 ;  /* 0x00000802ff007988 */ /* 0x0005e40008000808 */
.L_x_7:
[----:B------:R-:W-:Y:S05]  /*05e0*/  BSYNC.RECONVERGENT B0 ;  /* 0x0000000000007941 */ /* 0x000fea0003800200 */
.L_x_6:
[----:B------:R-:W-:Y:S04]  /*05f0*/  BSSY.RECONVERGENT B0, `(.L_x_8) ;  /* 0x000000a000007945 */ /* 0x000fe80003800200 */
[----:B------:R-:W-:Y:S05]  /*0600*/  @P3 BRA `(.L_x_9) ;  /* 0x0000000000203947 */ /* 0x000fea0003800000 */
[----:B--2---:R-:W1:Y:S01]  /*0610*/  LDS R2, [UR8+0x34] ;  /* 0x00003408ff027984 */ /* 0x004e620008000800 */
[----:B------:R-:W-:Y:S02]  /*0620*/  IMAD.MOV.U32 R3, RZ, RZ, 0x7f000000 ;  /* 0x7f000000ff037424 */ /* 0x000fe400078e00ff */
[----:B------:R-:W-:Y:S01]  /*0630*/  @!P3 IMAD.MOV.U32 R7, RZ, RZ, 0x7f ;  /* 0x0000007fff07b424 */ /* 0x000fe200078e00ff */
[----:B------:R-:W2:Y:S02]  /*0640*/  @!P3 LDS R8, [UR8+0x38] ;  /* 0x00003808ff08b984 */ /* 0x000ea40008000800 */
[----:B-1----:R-:W-:Y:S02]  /*0650*/  LOP3.LUT R2, R2, 0xff000000, R3, 0xb8, !PT ;  /* 0xff00000002027812 */ /* 0x002fe400078eb803 */
[----:B--2---:R-:W-:-:S03]  /*0660*/  @!P3 LOP3.LUT R3, R8, 0xff, R7, 0xb8, !PT ;  /* 0x000000ff0803b812 */ /* 0x004fc600078eb807 */
[----:B------:R1:W-:Y:S04]  /*0670*/  STS [UR8+0x34], R2 ;  /* 0x00003402ff007988 */ /* 0x0003e80008000808 */
[----:B------:R1:W-:Y:S02]  /*0680*/  @!P3 STS [UR8+0x38], R3 ;  /* 0x00003803ff00b988 */ /* 0x0003e40008000808 */
.L_x_9:
[----:B------:R-:W-:Y:S05]  /*0690*/  BSYNC.RECONVERGENT B0 ;  /* 0x0000000000007941 */ /* 0x000fea0003800200 */
.L_x_8:
[----:B------:R-:W-:Y:S04]  /*06a0*/  BSSY.RECONVERGENT B0, `(.L_x_10) ;  /* 0x000000a000007945 */ /* 0x000fe80003800200 */
[----:B------:R-:W-:Y:S05]  /*06b0*/  @P3 BRA `(.L_x_11) ;  /* 0x0000000000203947 */ /* 0x000fea0003800000 */
[----:B-12---:R-:W1:Y:S01]  /*06c0*/  LDS R2, [UR8+0x1c] ;  /* 0x00001c08ff027984 */ /* 0x006e620008000800 */
[----:B------:R-:W2:Y:S03]  /*06d0*/  LDC.64 R8, c[0x0][0x3a8] ;  /* 0x0000ea00ff087b82 */ /* 0x000ea60000000a00 */
[----:B------:R3:W-:Y:S01]  /*06e0*/  STS [UR8+0x24], R6 ;  /* 0x00002406ff007988 */ /* 0x0007e20008000808 */
[--C-:B--2---:R-:W-:Y:S02]  /*06f0*/  SHF.R.U32.HI R7, RZ, 0x4, R9.reuse ;  /* 0x00000004ff077819 */ /* 0x104fe40000011609 */
[----:B------:R-:W-:-:S05]  /*0700*/  SHF.R.U64 R3, R8, 0x4, R9 ;  /* 0x0000000408037819 */ /* 0x000fca0000001209 */
[----:B------:R3:W-:Y:S01]  /*0710*/  STS [UR8+0xc], R3 ;  /* 0x00000c03ff007988 */ /* 0x0007e20008000808 */
[----:B-1----:R-:W-:-:S05]  /*0720*/  LOP3.LUT R2, R2, 0xf, R7, 0xb8, !PT ;  /* 0x0000000f02027812 */ /* 0x002fca00078eb807 */
[----:B------:R3:W-:Y:S02]  /*0730*/  STS [UR8+0x1c], R2 ;  /* 0x00001c02ff007988 */ /* 0x0007e40008000808 */
.L_x_11:
[----:B------:R-:W-:Y:S05]  /*0740*/  BSYNC.RECONVERGENT B0 ;  /* 0x0000000000007941 */ /* 0x000fea0003800200 */
.L_x_10:
[----:B------:R-:W-:Y:S04]  /*0750*/  BSSY.RECONVERGENT B1, `(.L_x_12) ;  /* 0x000001d000017945 */ /* 0x000fe80003800200 */
[----:B------:R-:W-:Y:S04]  /*0760*/  BSSY.RELIABLE B0, `(.L_x_13) ;  /* 0x0000018000007945 */ /* 0x000fe80003800100 */
[----:B------:R-:W-:Y:S05]  /*0770*/  @P3 BRA `(.L_x_14) ;  /* 0x00000000001c3947 */ /* 0x000fea0003800000 */
[----:B-123--:R-:W1:Y:S02]  /*0780*/  LDS R2, [UR8+0x34] ;  /* 0x00003408ff027984 */ /* 0x00ee640008000800 */
[----:B-1----:R-:W-:-:S05]  /*0790*/  LOP3.LUT R2, R2, 0x7, RZ, 0xb8, !PT ;  /* 0x0000000702027812 */ /* 0x002fca00078eb8ff */
[----:B------:R1:W-:Y:S01]  /*07a0*/  STS [UR8+0x34], R2 ;  /* 0x00003402ff007988 */ /* 0x0003e20008000808 */
[----:B------:R-:W-:Y:S05]  /*07b0*/  @P3 BRA `(.L_x_15) ;  /* 0x00000000001c3947 */ /* 0x000fea0003800000 */
[----:B-1----:R-:W1:Y:S02]  /*07c0*/  LDS R2, [UR8+0x34] ;  /* 0x00003408ff027984 */ /* 0x002e640008000800 */
[----:B-1----:R-:W-:-:S05]  /*07d0*/  LOP3.LUT R2, R2, 0x38, RZ, 0xb8, !PT ;  /* 0x0000003802027812 */ /* 0x002fca00078eb8ff */
[----:B------:R4:W-:Y:S02]  /*07e0*/  STS [UR8+0x34], R2 ;  /* 0x00003402ff007988 */ /* 0x0009e40008000808 */
.L_x_14:
[----:B------:R-:W-:Y:S05]  /*07f0*/  @P3 BRA `(.L_x_16) ;  /* 0x00000000001c3947 */ /* 0x000fea0003800000 */
[----:B-1234-:R-:W1:Y:S02]  /*0800*/  LDS R2, [UR8+0x8] ;  /* 0x00000808ff027984 */ /* 0x01ee640008000800 */
[----:B-1----:R-:W-:-:S05]  /*0810*/  LOP3.LUT R2, R2, 0x780, RZ, 0xb8, !PT ;  /* 0x0000078002027812 */ /* 0x002fca00078eb8ff */
[----:B------:R2:W-:Y:S02]  /*0820*/  STS [UR8+0x8], R2 ;  /* 0x00000802ff007988 */ /* 0x0005e40008000808 */
.L_x_15:
[----:B------:R-:W-:Y:S05]  /*0830*/  @P3 BRA `(.L_x_17) ;  /* 0x0000000000283947 */ /* 0x000fea0003800000 */
[----:B-12---:R-:W1:Y:S02]  /*0840*/  LDS R2, [UR8+0x8] ;  /* 0x00000808ff027984 */ /* 0x006e640008000800 */
[----:B-1----:R-:W-:-:S05]  /*0850*/  LOP3.LUT R2, R2, 0x1800, RZ, 0xb8, !PT ;  /* 0x0000180002027812 */ /* 0x002fca00078eb8ff */
[----:B------:R5:W-:Y:S02]  /*0860*/  STS [UR8+0x8], R2 ;  /* 0x00000802ff007988 */ /* 0x000be40008000808 */
.L_x_16:
[----:B------:R-:W-:Y:S05]  /*0870*/  @P3 BREAK.RELIABLE B0 ;  /* 0x0000000000003942 */ /* 0x000fea0003800100 */
[----:B------:R-:W-:Y:S05]  /*0880*/  @P3 BRA `(.L_x_18) ;  /* 0x0000000000243947 */ /* 0x000fea0003800000 */
[----:B-1-3--:R-:W1:Y:S01]  /*0890*/  LDS R3, [UR8+0x8] ;  /* 0x00000808ff037984 */ /* 0x00ae620008000800 */
[----:B--2-45:R-:W-:-:S05]  /*08a0*/  IMAD.MOV.U32 R2, RZ, RZ, 0x6000 ;  /* 0x00006000ff027424 */ /* 0x034fca00078e00ff */
[----:B-1----:R-:W-:-:S04]  /*08b0*/  LOP3.LUT R2, R3, 0x6000, R2, 0xd8, !PT ;  /* 0x0000600003027812 */ /* 0x002fc800078ed802 */
[----:B------:R-:W-:-:S05]  /*08c0*/  LOP3.LUT R2, R2, 0x400000, RZ, 0xb8, !PT ;  /* 0x0040000002027812 */ /* 0x000fca00078eb8ff */
[----:B------:R3:W-:Y:S02]  /*08d0*/  STS [UR8+0x8], R2 ;  /* 0x00000802ff007988 */ /* 0x0007e40008000808 */
.L_x_17:
[----:B------:R-:W-:Y:S05]  /*08e0*/  BSYNC.RELIABLE B0 ;  /* 0x0000000000007941 */ /* 0x000fea0003800100 */
.L_x_13:
[----:B-123--:R-:W1:Y:S02]  /*08f0*/  @!P3 LDS R2, [UR8+0x8] ;  /* 0x00000808ff02b984 */ /* 0x00ee640008000800 */
[----:B-1----:R-:W-:-:S05]  /*0900*/  @!P3 LOP3.LUT R2, R2, 0x8000, RZ, 0xb8, !PT ;  /* 0x000080000202b812 */ /* 0x002fca00078eb8ff */
[----:B------:R1:W-:Y:S02]  /*0910*/  @!P3 STS [UR8+0x8], R2 ;  /* 0x00000802ff00b988 */ /* 0x0003e40008000808 */
.L_x_18:
[----:B------:R-:W-:Y:S05]  /*0920*/  BSYNC.RECONVERGENT B1 ;  /* 0x0000000000017941 */ /* 0x000fea0003800200 */
.L_x_12:
[----:B------:R-:W-:Y:S05]  /*0930*/  WARPSYNC.ALL ;  /* 0x0000000000007948 */ /* 0x000fea0003800000 */
[----:B------:R-:W-:Y:S01]  /*0940*/  NOP ;  /* 0x0000000000007918 */ /* 0x000fe20000000000 */
[----:B------:R-:W1:Y:S02]  /*0950*/  LDC R7, c[0x0][0x39c] ;  /* 0x0000e700ff077b82 */ /* 0x000e640000000800 */
[----:B-1----:R-:W-:Y:S01]  /*0960*/  VIADD R7, R7, 0xffffffff ;  /* 0xffffffff07077836 */ /* 0x002fe20000000000 */
[----:B------:R-:W-:Y:S06]  /*0970*/  @P0 BRA `(.L_x_19) ;  /* 0x0000000000300947 */ /* 0x000fec0003800000 */
[----:B--2345:R-:W1:Y:S01]  /*0980*/  S2R R2, SR_LANEID ;  /* 0x0000000000027919 */ /* 0x03ce620000000000 */
[----:B------:R-:W-:Y:S05]  /*0990*/  WARPSYNC.ALL ;  /* 0x0000000000007948 */ /* 0x000fea0003800000 */
[----:B------:R-:W-:Y:S01]  /*09a0*/  NOP ;  /* 0x0000000000007918 */ /* 0x000fe20000000000 */
[----:B-1----:R-:W-:-:S05]  /*09b0*/  IMAD.SHL.U32 R8, R2, 0x4, RZ ;  /* 0x0000000402087824 */ /* 0x002fca00078e00ff */
[----:B------:R-:W1:Y:S01]  /*09c0*/  LDS R9, [R8+UR8] ;  /* 0x0000000808097984 */ /* 0x000e620008000800 */
[----:B------:R-:W-:-:S05]  /*09d0*/  IADD3 R2, P1, PT, R8, UR24, RZ ;  /* 0x0000001808027c10 */ /* 0x000fca000ff3e0ff */
[----:B------:R-:W-:-:S05]  /*09e0*/  IMAD.X R3, RZ, RZ, UR25, P1 ;  /* 0x00000019ff037e24 */ /* 0x000fca00088e06ff */
[----:B-1----:R1:W2:Y:S01]  /*09f0*/  ATOMG.E.EXCH.STRONG.GPU PT, RZ, [R2], R9 ;  /* 0x0000000902ff73a8 */ /* 0x0022a200041ee100 */
[----:B------:R-:W-:-:S04]  /*0a00*/  DEPBAR {5,4,3,2,1,0} ;  /* 0x0000003f0000791a */ /* 0x000fc80000000000 */
[----:B------:R-:W3:Y:S02]  /*0a10*/  CCTL.E.C.LDCU.IV.DEEP [UR24] ;  /* 0x0000000018007540 */ /* 0x000ee40009c08000 */
[----:B---3--:R1:W-:Y:S01]  /*0a20*/  UTMACCTL.IV [UR24] ;  /* 0x00000000180079b9 */ /* 0x0083e20008000000 */
[----:B------:R-:W-:Y:S01]  /*0a30*/  NOP ;  /* 0x0000000000007918 */ /* 0x000fe20000000000 */
.L_x_19:
[----:B------:R-:W-:Y:S05]  /*0a40*/  @P0 BRA `(.L_x_20) ;  /* 0x00000000000c0947 */ /* 0x000fea0003800000 */
[----:B------:R0:W-:Y:S01]  /*0a50*/  UTMACMDFLUSH ;  /* 0x00000000000079b7 */ /* 0x0001e20000000000 */
[----:B------:R-:W-:Y:S05]  /*0a60*/  @P0 BRA `(.L_x_20) ;  /* 0x0000000000040947 */ /* 0x000fea0003800000 */
[----:B------:R-:W-:-:S04]  /*0a70*/  DEPBAR.LE SB0, 0x0 ;  /* 0x000080000000791a */ /* 0x000fc80000000000 */
.L_x_20:
[----:B------:R-:W-:Y:S05]  /*0a80*/  WARPSYNC.ALL ;  /* 0x0000000000007948 */ /* 0x000fea0003800000 */
[----:B------:R-:W-:Y:S01]  /*0a90*/  NOP ;  /* 0x0000000000007918 */ /* 0x000fe20000000000 */
[----:B--2---:R-:W-:Y:S06]  /*0aa0*/  BAR.SYNC.DEFER_BLOCKING 0x0 ;  /* 0x0000000000007b1d */ /* 0x004fec0000010000 */
[----:B------:R-:W-:Y:S02]  /*0ab0*/  BSSY.RECONVERGENT B1, `(.L_x_21) ;  /* 0x000000b000017945 */ /* 0x000fe40003800200 */
[----:B------:R-:W-:Y:S06]  /*0ac0*/  BAR.SYNC.DEFER_BLOCKING 0x0 ;  /* 0x0000000000007b1d */ /* 0x000fec0000010000 */
[----:B------:R2:W-:Y:S01]  /*0ad0*/  @!P0 STS [R4], RZ ;  /* 0x000000ff04008388 */ /* 0x0005e20000000800 */
[----:B------:R-:W-:Y:S01]  /*0ae0*/  NOP ;  /* 0x0000000000007918 */ /* 0x000fe20000000000 */
[----:B------:R-:W-:Y:S05]  /*0af0*/  @P3 BRA `(.L_x_22) ;  /* 0x0000000000183947 */ /* 0x000fea0003800000 */
[----:B-1-345:R-:W1:Y:S01]  /*0b00*/  LDS R2, [UR8+0x8] ;  /* 0x00000808ff027984 */ /* 0x03ae620008000800 */
[----:B------:R-:W3:Y:S01]  /*0b10*/  LDC.64 R8, c[0x0][0x388] ;  /* 0x0000e200ff087b82 */ /* 0x000ee20000000a00 */
[----:B------:R-:W-:Y:S02]  /*0b20*/  IMAD.MOV.U32 R3, RZ, RZ, 0x70 ;  /* 0x00000070ff037424 */ /* 0x000fe400078e00ff */
[----:B---3--:R3:W-:Y:S03]  /*0b30*/  STS.64 [UR8], R8 ;  /* 0x00000008ff007988 */ /* 0x0087e60008000a08 */
[----:B-1----:R-:W-:-:S05]  /*0b40*/  LOP3.LUT R2, R2, 0x10, R3, 0xd8, !PT ;  /* 0x0000001002027812 */ /* 0x002fca00078ed803 */
[----:B------:R3:W-:Y:S02]  /*0b50*/  STS [UR8+0x8], R2 ;  /* 0x00000802ff007988 */ /* 0x0007e40008000808 */
.L_x_22:
[----:B-1----:R-:W-:Y:S05]  /*0b60*/  BSYNC.RECONVERGENT B1 ;  /* 0x0000000000017941 */ /* 0x002fea0003800200 */
.L_x_21:
[----:B------:R-:W-:Y:S04]  /*0b70*/  BSSY.RECONVERGENT B1, `(.L_x_23) ;  /* 0x000000a000017945 */ /* 0x000fe80003800200 */
[----:B------:R-:W-:Y:S05]  /*0b80*/  @P3 BRA `(.L_x_24) ;  /* 0x0000000000203947 */ /* 0x000fea0003800000 */
[----:B---345:R-:W1:Y:S01]  /*0b90*/  LDS R2, [UR8+0x34] ;  /* 0x00003408ff027984 */ /* 0x038e620008000800 */
[----:B------:R-:W-:Y:S02]  /*0ba0*/  IMAD.MOV.U32 R3, RZ, RZ, 0x3f000000 ;  /* 0x3f000000ff037424 */ /* 0x000fe400078e00ff */
[----:B------:R-:W-:Y:S01]  /*0bb0*/  @!P3 IMAD.MOV.U32 R9, RZ, RZ, 0x7f ;  /* 0x0000007fff09b424 */ /* 0x000fe200078e00ff */
[----:B------:R-:W3:Y:S02]  /*0bc0*/  @!P3 LDS R8, [UR8+0x38] ;  /* 0x00003808ff08b984 */ /* 0x000ee40008000800 */
[----:B-1----:R-:W-:Y:S02]  /*0bd0*/  LOP3.LUT R2, R2, 0xff000000, R3, 0xb8, !PT ;  /* 0xff00000002027812 */ /* 0x002fe400078eb803 */
[----:B---3--:R-:W-:-:S03]  /*0be0*/  @!P3 LOP3.LUT R3, R8, 0xff, R9, 0xb8, !PT ;  /* 0x000000ff0803b812 */ /* 0x008fc600078eb809 */
[----:B------:R1:W-:Y:S04]  /*0bf0*/  STS [UR8+0x34], R2 ;  /* 0x00003402ff007988 */ /* 0x0003e80008000808 */
[----:B------:R1:W-:Y:S02]  /*0c00*/  @!P3 STS [UR8+0x38], R3 ;  /* 0x00003803ff00b988 */ /* 0x0003e40008000808 */
.L_x_24:
[----:B------:R-:W-:Y:S05]  /*0c10*/  BSYNC.RECONVERGENT B1 ;  /* 0x0000000000017941 */ /* 0x000fea0003800200 */
.L_x_23:
[----:B------:R-:W-:Y:S04]  /*0c20*/  BSSY.RECONVERGENT B1, `(.L_x_25) ;  /* 0x0000004000017945 */ /* 0x000fe80003800200 */
[----:B------:R-:W-:Y:S05]  /*0c30*/  @P3 BRA `(.L_x_26) ;  /* 0x0000000000083947 */ /* 0x000fea0003800000 */
[----:B------:R1:W-:Y:S04]  /*0c40*/  STS [UR8+0x24], R5 ;  /* 0x00002405ff007988 */ /* 0x0003e80008000808 */
[----:B------:R1:W-:Y:S02]  /*0c50*/  STS [UR8+0x20], R7 ;  /* 0x00002007ff007988 */ /* 0x0003e40008000808 */
.L_x_26:
[----:B------:R-:W-:Y:S05]  /*0c60*/  BSYNC.RECONVERGENT B1 ;  /* 0x0000000000017941 */ /* 0x000fea0003800200 */
.L_x_25:
[----:B------:R-:W-:Y:S04]  /*0c70*/  BSSY.RECONVERGENT B2, `(.L_x_27) ;  /* 0x0000025000027945 */ /* 0x000fe80003800200 */
[----:B------:R-:W-:Y:S04]  /*0c80*/  BSSY.RELIABLE B1, `(.L_x_28) ;  /* 0x0000020000017945 */ /* 0x000fe80003800100 */
[----:B------:R-:W-:Y:S05]  /*0c90*/  @P3 BRA `(.L_x_29) ;  /* 0x00000000002c3947 */ /* 0x000fea0003800000 */
[----:B-1-345:R-:W1:Y:S01]  /*0ca0*/  LDS R2, [UR8+0x1c] ;  /* 0x00001c08ff027984 */ /* 0x03ae620008000800 */
[----:B------:R-:W3:Y:S02]  /*0cb0*/  LDC.64 R8, c[0x0][0x3b0] ;  /* 0x0000ec00ff087b82 */ /* 0x000ee40000000a00 */
[--C-:B---3--:R-:W-:Y:S02]  /*0cc0*/  SHF.R.U32.HI R5, RZ, 0x4, R9.reuse ;  /* 0x00000004ff057819 */ /* 0x108fe40000011609 */
[----:B------:R-:W-:-:S05]  /*0cd0*/  SHF.R.U64 R3, R8, 0x4, R9 ;  /* 0x0000000408037819 */ /* 0x000fca0000001209 */
[----:B------:R3:W-:Y:S01]  /*0ce0*/  STS [UR8+0xc], R3 ;  /* 0x00000c03ff007988 */ /* 0x0007e20008000808 */
[----:B-1----:R-:W-:-:S05]  /*0cf0*/  LOP3.LUT R2, R2, 0xf, R5, 0xb8, !PT ;  /* 0x0000000f02027812 */ /* 0x002fca00078eb805 */
[----:B------:R3:W-:Y:S01]  /*0d00*/  STS [UR8+0x1c], R2 ;  /* 0x00001c02ff007988 */ /* 0x0007e20008000808 */
[----:B------:R-:W-:Y:S05]  /*0d10*/  @P3 BRA `(.L_x_30) ;  /* 0x00000000001c3947 */ /* 0x000fea0003800000 */
[----:B---3--:R-:W1:Y:S02]  /*0d20*/  LDS R2, [UR8+0x34] ;  /* 0x00003408ff027984 */ /* 0x008e640008000800 */
[----:B-1----:R-:W-:-:S05]  /*0d30*/  LOP3.LUT R2, R2, 0x7, RZ, 0xb8, !PT ;  /* 0x0000000702027812 */ /* 0x002fca00078eb8ff */
[----:B------:R1:W-:Y:S02]  /*0d40*/  STS [UR8+0x34], R2 ;  /* 0x00003402ff007988 */ /* 0x0003e40008000808 */
.L_x_29:
[----:B------:R-:W-:Y:S05]  /*0d50*/  @P3 BRA `(.L_x_31) ;  /* 0x00000000001c3947 */ /* 0x000fea0003800000 */
[----:B-1-345:R-:W1:Y:S02]  /*0d60*/  LDS R2, [UR8+0x34] ;  /* 0x00003408ff027984 */ /* 0x03ae640008000800 */
[----:B-1----:R-:W-:-:S05]  /*0d70*/  LOP3.LUT R2, R2, 0x38, RZ, 0xb8, !PT ;  /* 0x0000003802027812 */ /* 0x002fca00078eb8ff */
[----:B------:R1:W-:Y:S02]  /*0d80*/  STS [UR8+0x34], R2 ;  /* 0x00003402ff007988 */ /* 0x0003e40008000808 */
.L_x_30:
[----:B------:R-:W-:Y:S05]  /*0d90*/  @P3 BRA `(.L_x_32) ;  /* 0x00000000001c3947 */ /* 0x000fea0003800000 */
[----:B-1-3--:R-:W1:Y:S02]  /*0da0*/  LDS R2, [UR8+0x8] ;  /* 0x00000808ff027984 */ /* 0x00ae640008000800 */
[----:B-1----:R-:W-:-:S05]  /*0db0*/  LOP3.LUT R2, R2, 0x780, RZ, 0xb8, !PT ;  /* 0x0000078002027812 */ /* 0x002fca00078eb8ff */
[----:B------:R1:W-:Y:S02]  /*0dc0*/  STS [UR8+0x8], R2 ;  /* 0x00000802ff007988 */ /* 0x0003e40008000808 */
.L_x_31:
[----:B------:R-:W-:Y:S05]  /*0dd0*/  @P3 BRA `(.L_x_33) ;  /* 0x0000000000283947 */ /* 0x000fea0003800000 */
[----:B-1-345:R-:W1:Y:S02]  /*0de0*/  LDS R2, [UR8+0x8] ;  /* 0x00000808ff027984 */ /* 0x03ae640008000800 */
[----:B-1----:R-:W-:-:S05]  /*0df0*/  LOP3.LUT R2, R2, 0x1800, RZ, 0xb8, !PT ;  /* 0x0000180002027812 */ /* 0x002fca00078eb8ff */
[----:B------:R4:W-:Y:S02]  /*0e00*/  STS [UR8+0x8], R2 ;  /* 0x00000802ff007988 */ /* 0x0009e40008000808 */
.L_x_32:
[----:B------:R-:W-:Y:S05]  /*0e10*/  @P3 BREAK.RELIABLE B1 ;  /* 0x0000000000013942 */ /* 0x000fea0003800100 */
[----:B------:R-:W-:Y:S05]  /*0e20*/  @P3 BRA `(.L_x_34) ;  /* 0x0000000000243947 */ /* 0x000fea0003800000 */
[----:B-1-34-:R-:W1:Y:S01]  /*0e30*/  LDS R2, [UR8+0x8] ;  /* 0x00000808ff027984 */ /* 0x01ae620008000800 */
[----:B------:R-:W-:-:S05]  /*0e40*/  IMAD.MOV.U32 R3, RZ, RZ, 0x6000 ;  /* 0x00006000ff037424 */ /* 0x000fca00078e00ff */
[----:B-1----:R-:W-:-:S04]  /*0e50*/  LOP3.LUT R2, R2, 0x4000, R3, 0xd8, !PT ;  /* 0x0000400002027812 */ /* 0x002fc800078ed803 */
[----:B------:R-:W-:-:S05]  /*0e60*/  LOP3.LUT R2, R2, 0x400000, RZ, 0xb8, !PT ;  /* 0x0040000002027812 */ /* 0x000fca00078eb8ff */
[----:B------:R1:W-:Y:S02]  /*0e70*/  STS [UR8+0x8], R2 ;  /* 0x00000802ff007988 */ /* 0x0003e40008000808 */
.L_x_33:
[----:B------:R-:W-:Y:S05]  /*0e80*/  BSYNC.RELIABLE B1 ;  /* 0x0000000000017941 */ /* 0x000fea0003800100 */
.L_x_28:
[----:B-1-345:R-:W1:Y:S02]  /*0e90*/  @!P3 LDS R2, [UR8+0x8] ;  /* 0x00000808ff02b984 */ /* 0x03ae640008000800 */
[----:B-1----:R-:W-:-:S05]  /*0ea0*/  @!P3 LOP3.LUT R2, R2, 0x8000, RZ, 0xb8, !PT ;  /* 0x000080000202b812 */ /* 0x002fca00078eb8ff */
[----:B------:R5:W-:Y:S02]  /*0eb0*/  @!P3 STS [UR8+0x8], R2 ;  /* 0x00000802ff00b988 */ /* 0x000be40008000808 */
.L_x_34:
[----:B------:R-:W-:Y:S05]  /*0ec0*/  BSYNC.RECONVERGENT B2 ;  /* 0x0000000000027941 */ /* 0x000fea0003800200 */
.L_x_27:
[----:B------:R-:W-:Y:S05]  /*0ed0*/  WARPSYNC.ALL ;  /* 0x0000000000007948 */ /* 0x000fea0003800000 */
[----:B------:R-:W-:Y:S01]  /*0ee0*/  NOP ;  /* 0x0000000000007918 */ /* 0x000fe20000000000 */
[----:B------:R-:W-:-:S04]  /*0ef0*/  UIADD3 UR5, UPT, UPT, UR4, 0x80, URZ ;  /* 0x0000008004057890 */ /* 0x000fc8000fffe0ff */
[----:B------:R-:W-:-:S04]  /*0f00*/  UIADD3 UR26, UP0, UPT, UR5, UR20, URZ ;  /* 0x00000014051a7290 */ /* 0x000fc8000ff1e0ff */
[----:B------:R-:W-:Y:S01]  /*0f10*/  ULEA.HI.X.SX32 UR27, UR5, UR21, 0x1, UP0 ;  /* 0x00000015051b7291 */ /* 0x000fe200080f0eff */
[----:B------:R-:W-:Y:S11]  /*0f20*/  @P0 BRA `(.L_x_35) ;  /* 0x0000000000300947 */ /* 0x000ff60003800000 */
[----:B-1-345:R-:W1:Y:S01]  /*0f30*/  S2R R2, SR_LANEID ;  /* 0x0000000000027919 */ /* 0x03ae620000000000 */
[----:B------:R-:W-:Y:S05]  /*0f40*/  WARPSYNC.ALL ;  /* 0x0000000000007948 */ /* 0x000fea0003800000 */
[----:B------:R-:W-:Y:S01]  /*0f50*/  NOP ;  /* 0x0000000000007918 */ /* 0x000fe20000000000 */
[----:B-1----:R-:W-:-:S05]  /*0f60*/  IMAD.SHL.U32 R8, R2, 0x4, RZ ;  /* 0x0000000402087824 */ /* 0x002fca00078e00ff */
[----:B------:R-:W1:Y:S01]  /*0f70*/  LDS R5, [R8+UR8] ;  /* 0x0000000808057984 */ /* 0x000e620008000800 */
[----:B------:R-:W-:-:S05]  /*0f80*/  IADD3 R2, P1, PT, R8, UR26, RZ ;  /* 0x0000001a08027c10 */ /* 0x000fca000ff3e0ff */
[----:B------:R-:W-:-:S05]  /*0f90*/  IMAD.X R3, RZ, RZ, UR27, P1 ;  /* 0x0000001bff037e24 */ /* 0x000fca00088e06ff */
[----:B-1----:R1:W3:Y:S01]  /*0fa0*/  ATOMG.E.EXCH.STRONG.GPU PT, RZ, [R2], R5 ;  /* 0x0000000502ff73a8 */ /* 0x0022e200041ee100 */
[----:B------:R-:W-:-:S04]  /*0fb0*/  DEPBAR {5,4,3,2,1,0} ;  /* 0x0000003f0000791a */ /* 0x000fc80000000000 */
[----:B------:R-:W4:Y:S02]  /*0fc0*/  CCTL.E.C.LDCU.IV.DEEP [UR26] ;  /* 0x000000001a007540 */ /* 0x000f240009c08000 */
[----:B----4-:R1:W-:Y:S01]  /*0fd0*/  UTMACCTL.IV [UR26] ;  /* 0x000000001a0079b9 */ /* 0x0103e20008000000 */
[----:B------:R-:W-:Y:S01]  /*0fe0*/  NOP ;  /* 0x0000000000007918 */ /* 0x000fe20000000000 */
.L_x_35:
[----:B------:R-:W-:Y:S05]  /*0ff0*/  @P0 BRA `(.L_x_36) ;  /* 0x00000000000c0947 */ /* 0x000fea0003800000 */
[----:B------:R0:W-:Y:S01]  /*1000*/  UTMACMDFLUSH ;  /* 0x00000000000079b7 */ /* 0x0001e20000000000 */
[----:B------:R-:W-:Y:S05]  /*1010*/  @P0 BRA `(.L_x_36) ;  /* 0x0000000000040947 */ /* 0x000fea0003800000 */
[----:B------:R-:W-:-:S04]  /*1020*/  DEPBAR.LE SB0, 0x0 ;  /* 0x000080000000791a */ /* 0x000fc80000000000 */
.L_x_36:
[----:B------:R-:W-:Y:S05]  /*1030*/  WARPSYNC.ALL ;  /* 0x0000000000007948 */ /* 0x000fea0003800000 */
[----:B------:R-:W-:Y:S01]  /*1040*/  NOP ;  /* 0x0000000000007918 */ /* 0x000fe20000000000 */
[----:B---3--:R-:W-:Y:S06]  /*1050*/  BAR.SYNC.DEFER_BLOCKING 0x0 ;  /* 0x0000000000007b1d */ /* 0x008fec0000010000 */
[----:B------:R-:W-:Y:S02]  /*1060*/  BSSY.RECONVERGENT B2, `(.L_x_37) ;  /* 0x000000b000027945 */ /* 0x000fe40003800200 */
[----:B------:R-:W-:Y:S06]  /*1070*/  BAR.SYNC.DEFER_BLOCKING 0x0 ;  /* 0x0000000000007b1d */ /* 0x000fec0000010000 */
[----:B------:R3:W-:Y:S01]  /*1080*/  @!P0 STS [R4], RZ ;  /* 0x000000ff04008388 */ /* 0x0007e20000000800 */
[----:B------:R-:W-:Y:S01]  /*1090*/  NOP ;  /* 0x0000000000007918 */ /* 0x000fe20000000000 */
[----:B------:R-:W-:Y:S05]  /*10a0*/  @P3 BRA `(.L_x_38) ;  /* 0x0000000000183947 */ /* 0x000fea0003800000 */
[----:B-1--45:R-:W1:Y:S01]  /*10b0*/  LDS R2, [UR8+0x8] ;  /* 0x00000808ff027984 */ /* 0x032e620008000800 */
[----:B--23--:R-:W2:Y:S01]  /*10c0*/  LDC.64 R4, c[0x0][0x390] ;  /* 0x0000e400ff047b82 */ /* 0x00cea20000000a00 */
[----:B------:R-:W-:Y:S02]  /*10d0*/  IMAD.MOV.U32 R3, RZ, RZ, 0x70 ;  /* 0x00000070ff037424 */ /* 0x000fe400078e00ff */
[----:B--2---:R2:W-:Y:S03]  /*10e0*/  STS.64 [UR8], R4 ;  /* 0x00000004ff007988 */ /* 0x0045e60008000a08 */
[----:B-1----:R-:W-:-:S05]  /*10f0*/  LOP3.LUT R2, R2, 0x10, R3, 0xd8, !PT ;  /* 0x0000001002027812 */ /* 0x002fca00078ed803 */
[----:B------:R2:W-:Y:S02]  /*1100*/  STS [UR8+0x8], R2 ;  /* 0x00000802ff007988 */ /* 0x0005e40008000808 */
.L_x_38:
[----:B-1----:R-:W-:Y:S05]  /*1110*/  BSYNC.RECONVERGENT B2 ;  /* 0x0000000000027941 */ /* 0x002fea0003800200 */
.L_x_37:
[----:B------:R-:W-:Y:S04]  /*1120*/  BSSY.RECONVERGENT B3, `(.L_x_39) ;  /* 0x0000033000037945 */ /* 0x000fe80003800200 */
[----:B------:R-:W-:Y:S04]  /*1130*/  BSSY.RELIABLE B2, `(.L_x_40) ;  /* 0x000002e000027945 */ /* 0x000fe80003800100 */
[----:B------:R-:W-:Y:S05]  /*1140*/  @P3 BRA `(.L_x_41) ;  /* 0x0000000000243947 */ /* 0x000fea0003800000 */
[----:B--2-45:R-:W1:Y:S01]  /*1150*/  LDS R2, [UR8+0x34] ;  /* 0x00003408ff027984 */ /* 0x034e620008000800 */
[----:B------:R-:W-:-:S05]  /*1160*/  IMAD.MOV.U32 R3, RZ, RZ, 0x3f000000 ;  /* 0x3f000000ff037424 */ /* 0x000fca00078e00ff */
[----:B-1----:R-:W-:-:S05]  /*1170*/  LOP3.LUT R2, R2, 0xff000000, R3, 0xb8, !PT ;  /* 0xff00000002027812 */ /* 0x002fca00078eb803 */
[----:B------:R1:W-:Y:S01]  /*1180*/  STS [UR8+0x34], R2 ;  /* 0x00003402ff007988 */ /* 0x0003e20008000808 */
[----:B------:R-:W-:Y:S05]  /*1190*/  @P3 BRA `(.L_x_42) ;  /* 0x0000000000183947 */ /* 0x000fea0003800000 */
[----:B-1----:R-:W1:Y:S01]  /*11a0*/  LDS R2, [UR8+0x38] ;  /* 0x00003808ff027984 */ /* 0x002e620008000800 */
[----:B------:R-:W-:-:S05]  /*11b0*/  IMAD.MOV.U32 R3, RZ, RZ, 0x7f ;  /* 0x0000007fff037424 */ /* 0x000fca00078e00ff */
[----:B-1----:R-:W-:-:S05]  /*11c0*/  LOP3.LUT R2, R2, 0xff, R3, 0xb8, !PT ;  /* 0x000000ff02027812 */ /* 0x002fca00078eb803 */
[----:B------:R1:W-:Y:S02]  /*11d0*/  STS [UR8+0x38], R2 ;  /* 0x00003802ff007988 */ /* 0x0003e40008000808 */
.L_x_41:
[----:B------:R-:W-:Y:S05]  /*11e0*/  @P3 BRA `(.L_x_43) ;  /* 0x00000000000c3947 */ /* 0x000fea0003800000 */
[----:B------:R1:W-:Y:S02]  /*11f0*/  STS [UR8+0x20], R7 ;  /* 0x00002007ff007988 */ /* 0x0003e40008000808 */
.L_x_42:
[----:B------:R-:W-:Y:S05]  /*1200*/  @P3 BRA `(.L_x_44) ;  /* 0x0000000000243947 */ /* 0x000fea0003800000 */
[----:B------:R1:W-:Y:S02]  /*1210*/  STS [UR8+0x24], R6 ;  /* 0x00002406ff007988 */ /* 0x0003e40008000808 */
.L_x_43:
[----:B------:R-:W-:Y:S05]  /*1220*/  @P3 BRA `(.L_x_45) ;  /* 0x00000000002c3947 */ /* 0x000fea0003800000 */
[----:B-12-45:R-:W1:Y:S01]  /*1230*/  LDS R2, [UR8+0x1c] ;  /* 0x00001c08ff027984 */ /* 0x036e620008000800 */
[----:B------:R-:W2:Y:S02]  /*1240*/  LDC.64 R6, c[0x0][0x3b8] ;  /* 0x0000ee00ff067b82 */ /* 0x000ea40000000a00 */
[--C-:B--2---:R-:W-:Y:S02]  /*1250*/  SHF.R.U32.HI R5, RZ, 0x4, R7.reuse ;  /* 0x00000004ff057819 */ /* 0x104fe40000011607 */
[----:B------:R-:W-:-:S05]  /*1260*/  SHF.R.U64 R3, R6, 0x4, R7 ;  /* 0x0000000406037819 */ /* 0x000fca0000001207 */
[----:B------:R2:W-:Y:S01]  /*1270*/  STS [UR8+0xc], R3 ;  /* 0x00000c03ff007988 */ /* 0x0005e20008000808 */
[----:B-1----:R-:W-:-:S05]  /*1280*/  LOP3.LUT R2, R2, 0xf, R5, 0xb8, !PT ;  /* 0x0000000f02027812 */ /* 0x002fca00078eb805 */
[----:B------:R2:W-:Y:S02]  /*1290*/  STS [UR8+0x1c], R2 ;  /* 0x00001c02ff007988 */ /* 0x0005e40008000808 */
.L_x_44:
[----:B------:R-:W-:Y:S05]  /*12a0*/  @P3 BRA `(.L_x_46) ;  /* 0x00000000001c3947 */ /* 0x000fea0003800000 */
[----:B-12-45:R-:W1:Y:S02]  /*12b0*/  LDS R2, [UR8+0x34] ;  /* 0x00003408ff027984 */ /* 0x036e640008000800 */
[----:B-1----:R-:W-:-:S05]  /*12c0*/  LOP3.LUT R2, R2, 0x7, RZ, 0xb8, !PT ;  /* 0x0000000702027812 */ /* 0x002fca00078eb8ff */
[----:B------:R1:W-:Y:S02]  /*12d0*/  STS [UR8+0x34], R2 ;  /* 0x00003402ff007988 */ /* 0x0003e40008000808 */
.L_x_45:
[----:B------:R-:W-:Y:S05]  /*12e0*/  @P3 BRA `(.L_x_47) ;  /* 0x00000000001c3947 */ /* 0x000fea0003800000 */
[----:B-12-45:R-:W1:Y:S02]  /*12f0*/  LDS R2, [UR8+0x34] ;  /* 0x00003408ff027984 */ /* 0x036e640008000800 */
[----:B-1----:R-:W-:-:S05]  /*1300*/  LOP3.LUT R2, R2, 0x38, RZ, 0xb8, !PT ;  /* 0x0000003802027812 */ /* 0x002fca00078eb8ff */
[----:B------:R1:W-:Y:S02]  /*1310*/  STS [UR8+0x34], R2 ;  /* 0x00003402ff007988 */ /* 0x0003e40008000808 */
.L_x_46:
[----:B------:R-:W-:Y:S05]  /*1320*/  @P3 BRA `(.L_x_48) ;  /* 0x00000000001c3947 */ /* 0x000fea0003800000 */
[----:B-12-45:R-:W1:Y:S02]  /*1330*/  LDS R2, [UR8+0x8] ;  /* 0x00000808ff027984 */ /* 0x036e640008000800 */
[----:B-1----:R-:W-:-:S05]  /*1340*/  LOP3.LUT R2, R2, 0x780, RZ, 0xb8, !PT ;  /* 0x0000078002027812 */ /* 0x002fca00078eb8ff */
[----:B------:R1:W-:Y:S02]  /*1350*/  STS [UR8+0x8], R2 ;  /* 0x00000802ff007988 */ /* 0x0003e40008000808 */
.L_x_47:
[----:B------:R-:W-:Y:S05]  /*1360*/  @P3 BRA `(.L_x_49) ;  /* 0x0000000000283947 */ /* 0x000fea0003800000 */
[----:B-12-45:R-:W1:Y:S02]  /*1370*/  LDS R2, [UR8+0x8] ;  /* 0x00000808ff027984 */ /* 0x036e640008000800 */
[----:B-1----:R-:W-:-:S05]  /*1380*/  LOP3.LUT R2, R2, 0x1800, RZ, 0xb8, !PT ;  /* 0x0000180002027812 */ /* 0x002fca00078eb8ff */
[----:B------:R1:W-:Y:S02]  /*1390*/  STS [UR8+0x8], R2 ;  /* 0x00000802ff007988 */ /* 0x0003e40008000808 */
.L_x_48:
[----:B------:R-:W-:Y:S05]  /*13a0*/  @P3 BREAK.RELIABLE B2 ;  /* 0x0000000000023942 */ /* 0x000fea0003800100 */
[----:B------:R-:W-:Y:S05]  /*13b0*/  @P3 BRA `(.L_x_50) ;  /* 0x0000000000243947 */ /* 0x000fea0003800000 */
[----:B-12-45:R-:W1:Y:S01]  /*13c0*/  LDS R2, [UR8+0x8] ;  /* 0x00000808ff027984 */ /* 0x036e620008000800 */
[----:B------:R-:W-:-:S05]  /*13d0*/  IMAD.MOV.U32 R3, RZ, RZ, 0x6000 ;  /* 0x00006000ff037424 */ /* 0x000fca00078e00ff */
[----:B-1----:R-:W-:-:S04]  /*13e0*/  LOP3.LUT R2, R2, 0x4000, R3, 0xd8, !PT ;  /* 0x0000400002027812 */ /* 0x002fc800078ed803 */
[----:B------:R-:W-:-:S05]  /*13f0*/  LOP3.LUT R2, R2, 0x400000, RZ, 0xb8, !PT ;  /* 0x0040000002027812 */ /* 0x000fca00078eb8ff */
[----:B------:R1:W-:Y:S02]  /*1400*/  STS [UR8+0x8], R2 ;  /* 0x00000802ff007988 */ /* 0x0003e40008000808 */
.L_x_49:
[----:B------:R-:W-:Y:S05]  /*1410*/  BSYNC.RELIABLE B2 ;  /* 0x0000000000027941 */ /* 0x000fea0003800100 */
.L_x_40:
[----:B-12-45:R-:W1:Y:S02]  /*1420*/  @!P3 LDS R2, [UR8+0x8] ;  /* 0x00000808ff02b984 */ /* 0x036e640008000800 */
[----:B-1----:R-:W-:-:S05]  /*1430*/  @!P3 LOP3.LUT R2, R2, 0x8000, RZ, 0xb8, !PT ;  /* 0x000080000202b812 */ /* 0x002fca00078eb8ff */
[----:B------:R1:W-:Y:S02]  /*1440*/  @!P3 STS [UR8+0x8], R2 ;  /* 0x00000802ff00b988 */ /* 0x0003e40008000808 */
.L_x_50:
[----:B------:R-:W-:Y:S05]  /*1450*/  BSYNC.RECONVERGENT B3 ;  /* 0x0000000000037941 */ /* 0x000fea0003800200 */
.L_x_39:
        /* <DEDUP_REMOVED lines=9> */
[----:B-1-3--:R-:W-:-:S05]  /*14f0*/  IMAD.SHL.U32 R4, R2, 0x4, RZ ;  /* 0x0000000402047824 */ /* 0x00afca00078e00ff */
        /* <DEDUP_REMOVED lines=8> */
.L_x_51:
[----:B------:R-:W-:Y:S05]  /*1580*/  @P0 BRA `(.L_x_52) ;  /* 0x00000000000c0947 */ /* 0x000fea0003800000 */
[----:B------:R0:W-:Y:S01]  /*1590*/  UTMACMDFLUSH ;  /* 0x00000000000079b7 */ /* 0x0001e20000000000 */
[----:B------:R-:W-:Y:S05]  /*15a0*/  @P0 BRA `(.L_x_52) ;  /* 0x0000000000040947 */ /* 0x000fea0003800000 */
[----:B------:R-:W-:-:S04]  /*15b0*/  DEPBAR.LE SB0, 0x0 ;  /* 0x000080000000791a */ /* 0x000fc80000000000 */
.L_x_52:
[----:B------:R-:W-:Y:S05]  /*15c0*/  WARPSYNC.ALL ;  /* 0x0000000000007948 */ /* 0x000fea0003800000 */
[----:B------:R-:W-:Y:S01]  /*15d0*/  NOP ;  /* 0x0000000000007918 */ /* 0x000fe20000000000 */
[----:B--2---:R-:W-:Y:S01]  /*15e0*/  BAR.SYNC.DEFER_BLOCKING 0x0 ;  /* 0x0000000000007b1d */ /* 0x004fe20000010000 */
[----:B-1--45:R-:W-:Y:S01]  /*15f0*/  SHF.R.U32.HI R2, RZ, 0x5, R0 ;  /* 0x00000005ff027819 */ /* 0x032fe20000011600 */
[----:B------:R-:W-:-:S03]  /*1600*/  UIADD3 UR12, UPT, UPT, UR8, 0x12020, URZ ;  /* 0x00012020080c7890 */ /* 0x000fc6000fffe0ff */
[----:B------:R-:W-:Y:S01]  /*1610*/  R2UR UR22, R2 ;  /* 0x00000000021672ca */ /* 0x000fe200000e0000 */
[----:B------:R-:W-:Y:S01]  /*1620*/  VOTEU.ALL UP0, P3 ;  /* 0x0000000000ff7886 */ /* 0x000fe20001800000 */
[----:B------:R-:W-:Y:S01]  /*1630*/  UMOV UR4, 0x1 ;  /* 0x0000000100047882 */ /* 0x000fe20000000000 */
[----:B------:R-:W-:Y:S01]  /*1640*/  VOTEU.ALL UP1, P3 ;  /* 0x0000000000ff7886 */ /* 0x000fe20001820000 */
[----:B------:R-:W-:Y:S02]  /*1650*/  BSSY.RECONVERGENT B3, `(.L_x_53) ;  /* 0x0000018000037945 */ /* 0x000fe40003800200 */
[----:B------:R-:W-:-:S04]  /*1660*/  @!UP0 UIADD3 UR10, UPT, UPT, -UR4, 0x100000, URZ ;  /* 0x00100000040a8890 */ /* 0x000fc8000fffe1ff */
[----:B------:R-:W-:Y:S02]  /*1670*/  @!UP0 USHF.L.U32 UR11, UR10, 0xb, URZ ;  /* 0x0000000b0a0b8899 */ /* 0x000fe400080006ff */
[----:B------:R-:W-:Y:S02]  /*1680*/  @!UP0 USHF.L.U32 UR10, UR10, 0x1, URZ ;  /* 0x000000010a0a8899 */ /* 0x000fe400080006ff */
[----:B------:R-:W-:-:S04]  /*1690*/  @!UP0 UIADD3 UR4, UPT, UPT, -UR4, 0x100000, URZ ;  /* 0x0010000004048890 */ /* 0x000fc8000fffe1ff */
[----:B------:R-:W-:Y:S02]  /*16a0*/  @!UP0 USHF.L.U32 UR5, UR4, 0xb, URZ ;  /* 0x0000000b04058899 */ /* 0x000fe400080006ff */
[----:B------:R-:W-:Y:S01]  /*16b0*/  @!UP0 USHF.L.U32 UR4, UR4, 0x1, URZ ;  /* 0x0000000104048899 */ /* 0x000fe200080006ff */
[----:B------:R-:W-:Y:S01]  /*16c0*/  VOTEU.ALL UP0, P3 ;  /* 0x0000000000ff7886 */ /* 0x000fe20001800000 */
[----:B------:R-:W1:Y:S04]  /*16d0*/  FENCE.VIEW.ASYNC.S ;  /* 0x00000000000073c6 */ /* 0x000e680000000000 */
[----:B-1----:R1:W2:Y:S06]  /*16e0*/  @!UP0 SYNCS.EXCH.64 URZ, [UR8+0x12000], UR10 ;  /* 0x0120000a08ff85b2 */ /* 0x0022ac0008000100 */
[----:B------:R1:W2:Y:S02]  /*16f0*/  @!UP1 SYNCS.EXCH.64 URZ, [UR8+0x12020], UR4 ;  /* 0x0120200408ff95b2 */ /* 0x0002a40008000100 */
[----:B--2---:R-:W-:Y:S06]  /*1700*/  BAR.SYNC.DEFER_BLOCKING 0x0 ;  /* 0x0000000000007b1d */ /* 0x004fec0000010000 */
[----:B------:R-:W-:Y:S05]  /*1710*/  @P3 BRA `(.L_x_54) ;  /* 0x00000000002c3947 */ /* 0x000fea0003800000 */
[----:B-1----:R-:W-:Y:S02]  /*1720*/  UMOV UR4, 0x1 ;  /* 0x0000000100047882 */ /* 0x002fe40000000000 */
[----:B------:R-:W-:-:S04]  /*1730*/  UIADD3 UR10, UPT, UPT, -UR4, 0x100000, URZ ;  /* 0x00100000040a7890 */ /* 0x000fc8000fffe1ff */
[----:B------:R-:W-:Y:S02]  /*1740*/  USHF.L.U32 UR11, UR10, 0xb, URZ ;  /* 0x0000000b0a0b7899 */ /* 0x000fe400080006ff */
[----:B------:R-:W-:Y:S02]  /*1750*/  USHF.L.U32 UR10, UR10, 0x1, URZ ;  /* 0x000000010a0a7899 */ /* 0x000fe400080006ff */
[----:B------:R-:W-:-:S04]  /*1760*/  UIADD3 UR4, UPT, UPT, -UR4, 0x100000, URZ ;  /* 0x0010000004047890 */ /* 0x000fc8000fffe1ff */
[----:B------:R-:W-:Y:S02]  /*1770*/  USHF.L.U32 UR5, UR4, 0xb, URZ ;  /* 0x0000000b04057899 */ /* 0x000fe400080006ff */
[----:B------:R-:W-:Y:S01]  /*1780*/  USHF.L.U32 UR4, UR4, 0x1, URZ ;  /* 0x0000000104047899 */ /* 0x000fe200080006ff */
[----:B------:R-:W1:Y:S03]  /*1790*/  FENCE.VIEW.ASYNC.S ;  /* 0x00000000000073c6 */ /* 0x000e660000000000 */
[----:B-1----:R2:W4:Y:S08]  /*17a0*/  SYNCS.EXCH.64 URZ, [UR8+0x12008], UR10 ;  /* 0x0120080a08ff75b2 */ /* 0x0025300008000100 */
[----:B------:R2:W5:Y:S02]  /*17b0*/  SYNCS.EXCH.64 URZ, [UR8+0x12028], UR4 ;  /* 0x0120280408ff75b2 */ /* 0x0005640008000100 */
[----:B--2---:R-:W-:Y:S01]  /*17c0*/  NOP ;  /* 0x0000000000007918 */ /* 0x004fe20000000000 */
.L_x_54:
[----:B-1----:R-:W-:Y:S05]  /*17d0*/  BSYNC.RECONVERGENT B3 ;  /* 0x0000000000037941 */ /* 0x002fea0003800200 */
.L_x_53:
[----:B----45:R-:W-:Y:S01]  /*17e0*/  BAR.SYNC.DEFER_BLOCKING 0x0 ;  /* 0x0000000000007b1d */ /* 0x030fe20000010000 */
[----:B------:R-:W-:Y:S01]  /*17f0*/  USHF.L.U32 UR15, UR7, 0x7, URZ ;  /* 0x00000007070f7899 */ /* 0x000fe200080006ff */
[----:B------:R-:W-:Y:S01]  /*1800*/  ISETP.GE.AND P0, PT, R10, 0x1, PT ;  /* 0x000000010a00780c */ /* 0x000fe20003f06270 */
[----:B------:R-:W-:-:S03]  /*1810*/  USHF.L.U32 UR18, UR9, 0x6, URZ ;  /* 0x0000000609127899 */ /* 0x000fc600080006ff */
[----:B------:R-:W-:Y:S04]  /*1820*/  BSSY.RECONVERGENT B3, `(.L_x_55) ;  /* 0x000000d000037945 */ /* 0x000fe80003800200 */
[----:B------:R-:W-:Y:S05]  /*1830*/  @P3 BRA `(.L_x_56) ;  /* 0x00000000002c3947 */ /* 0x000fea0003800000 */
[----:B------:R-:W-:Y:S02]  /*1840*/  UMOV UR4, 0x1 ;  /* 0x0000000100047882 */ /* 0x000fe40000000000 */
[----:B------:R-:W-:-:S04]  /*1850*/  UIADD3 UR10, UPT, UPT, -UR4, 0x100000, URZ ;  /* 0x00100000040a7890 */ /* 0x000fc8000fffe1ff */
[----:B------:R-:W-:Y:S02]  /*1860*/  USHF.L.U32 UR11, UR10, 0xb, URZ ;  /* 0x0000000b0a0b7899 */ /* 0x000fe400080006ff */
[----:B------:R-:W-:Y:S02]  /*1870*/  USHF.L.U32 UR10, UR10, 0x1, URZ ;  /* 0x000000010a0a7899 */ /* 0x000fe400080006ff */
[----:B------:R-:W-:-:S04]  /*1880*/  UIADD3 UR4, UPT, UPT, -UR4, 0x100000, URZ ;  /* 0x0010000004047890 */ /* 0x000fc8000fffe1ff */
[----:B------:R-:W-:Y:S02]  /*1890*/  USHF.L.U32 UR5, UR4, 0xb, URZ ;  /* 0x0000000b04057899 */ /* 0x000fe400080006ff */
[----:B------:R-:W-:Y:S01]  /*18a0*/  USHF.L.U32 UR4, UR4, 0x1, URZ ;  /* 0x0000000104047899 */ /* 0x000fe200080006ff */
[----:B------:R-:W1:Y:S03]  /*18b0*/  FENCE.VIEW.ASYNC.S ;  /* 0x00000000000073c6 */ /* 0x000e660000000000 */
[----:B-1----:R1:W2:Y:S08]  /*18c0*/  SYNCS.EXCH.64 URZ, [UR8+0x12010], UR10 ;  /* 0x0120100a08ff75b2 */ /* 0x0022b00008000100 */
[----:B------:R1:W4:Y:S01]  /*18d0*/  SYNCS.EXCH.64 URZ, [UR8+0x12030], UR4 ;  /* 0x0120300408ff75b2 */ /* 0x0003220008000100 */
[----:B------:R-:W-:Y:S01]  /*18e0*/  NOP ;  /* 0x0000000000007918 */ /* 0x000fe20000000000 */
.L_x_56:
[----:B-1----:R-:W-:Y:S05]  /*18f0*/  BSYNC.RECONVERGENT B3 ;  /* 0x0000000000037941 */ /* 0x002fea0003800200 */
.L_x_55:
[----:B------:R-:W-:Y:S05]  /*1900*/  @!P0 BRA `(.L_x_57) ;  /* 0x0000000800748947 */ /* 0x000fea0003800000 */
[----:B--2-4-:R-:W-:Y:S01]  /*1910*/  BAR.SYNC.DEFER_BLOCKING 0x0 ;  /* 0x0000000000007b1d */ /* 0x014fe20000010000 */
[----:B------:R-:W-:Y:S01]  /*1920*/  @!P3 IMAD.MOV.U32 R2, RZ, RZ, 0x6000 ;  /* 0x00006000ff02b424 */ /* 0x000fe200078e00ff */
[----:B------:R-:W-:Y:S02]  /*1930*/  ELECT P1, URZ, PT ;  /* 0x0000000000ff782f */ /* 0x000fe40003820000 */
[----:B------:R-:W-:Y:S02]  /*1940*/  ELECT P0, URZ, PT ;  /* 0x0000000000ff782f */ /* 0x000fe40003800000 */
[C---:B------:R-:W-:Y:S01]  /*1950*/  ISETP.LT.U32.AND P1, PT, R68.reuse, 0x20, P1 ;  /* 0x000000204400780c */ /* 0x040fe20000f21070 */
[----:B------:R-:W-:Y:S01]  /*1960*/  UMOV UR11, UR15 ;  /* 0x0000000f000b7c82 */ /* 0x000fe20008000000 */
[----:B------:R-:W-:Y:S01]  /*1970*/  ISETP.LT.U32.AND P0, PT, R68, 0x20, P0 ;  /* 0x000000204400780c */ /* 0x000fe20000701070 */
[----:B------:R-:W-:-:S10]  /*1980*/  UIADD3 UR16, UPT, UPT, UR8, 0xc000, URZ ;  /* 0x0000c00008107890 */ /* 0x000fd4000fffe0ff */
[----:B------:R-:W-:Y:S01]  /*1990*/  VOTEU.ANY UP0, P1 ;  /* 0x0000000000ff7886 */ /* 0x000fe20000800100 */
[----:B------:R-:W-:Y:S01]  /*19a0*/  VOTEU.ANY UP2, P1 ;  /* 0x0000000000ff7886 */ /* 0x000fe20000840100 */
[----:B------:R-:W-:Y:S01]  /*19b0*/  VOTEU.ANY UP1, P0 ;  /* 0x0000000000ff7886 */ /* 0x000fe20000020100 */
[----:B------:R-:W-:Y:S01]  /*19c0*/  VOTEU.ANY UP3, P0 ;  /* 0x0000000000ff7886 */ /* 0x000fe20000060100 */
[----:B------:R1:W-:Y:S01]  /*19d0*/  @!P3 SYNCS.ARRIVE.TRANS64 RZ, [UR8+0x12000], R2 ;  /* 0x01200002ffffb9a7 */ /* 0x0003e20008000008 */
[----:B------:R2:W-:Y:S06]  /*19e0*/  MEMBAR.ALL.CTA ;  /* 0x0000000000007992 */ /* 0x0005ec0000008000 */
[----:B--2---:R-:W2:Y:S01]  /*19f0*/  FENCE.VIEW.ASYNC.S ;  /* 0x00000000000073c6 */ /* 0x004ea20000000000 */
[----:B------:R-:W-:Y:S01]  /*1a00*/  @UP0 UIADD3 UR9, UPT, UPT, UR8, 0x12000, URZ ;  /* 0x0001200008090890 */ /* 0x000fe2000fffe0ff */
[----:B------:R-:W-:Y:S01]  /*1a10*/  @UP0 UMOV UR10, URZ ;  /* 0x000000ff000a0c82 */ /* 0x000fe20008000000 */
[----:B------:R-:W-:Y:S01]  /*1a20*/  @UP1 UIADD3 UR17, UPT, UPT, UR8, 0x12000, URZ ;  /* 0x0001200008111890 */ /* 0x000fe2000fffe0ff */
[----:B------:R-:W-:Y:S01]  /*1a30*/  @UP1 UMOV UR19, URZ ;  /* 0x000000ff00131c82 */ /* 0x000fe20008000000 */
[----:B------:R-:W-:Y:S01]  /*1a40*/  UISETP.NE.U32.AND UP0, UPT, UR22, URZ, UPT ;  /* 0x000000ff1600728c */ /* 0x000fe2000bf05070 */
[----:B--2---:R-:W-:Y:S06]  /*1a50*/  BAR.SYNC.DEFER_BLOCKING 0x0 ;  /* 0x0000000000007b1d */ /* 0x004fec0000010000 */
[----:B------:R1:W-:Y:S02]  /*1a60*/  @UP2 UTMALDG.2D [UR8], [UR24] ;  /* 0x00000008180025b4 */ /* 0x0003e40008008000 */
[----:B------:R-:W-:Y:S06]  /*1a70*/  BAR.SYNC.DEFER_BLOCKING 0x0 ;  /* 0x0000000000007b1d */ /* 0x000fec0000010000 */
[----:B------:R1:W-:Y:S02]  /*1a80*/  @UP3 UTMALDG.2D [UR16], [UR26] ;  /* 0x000000101a0035b4 */ /* 0x0003e40008008000 */
[----:B------:R-:W-:Y:S06]  /*1a90*/  BAR.SYNC.DEFER_BLOCKING 0x0 ;  /* 0x0000000000007b1d */ /* 0x000fec0000010000 */
[----:B------:R-:W2:Y:S02]  /*1aa0*/  SYNCS.PHASECHK.TRANS64.TRYWAIT P0, [UR8+0x12000], RZ ;  /* 0x012000ffff0075a7 */ /* 0x000ea40008001108 */
[----:B-12---:R-:W-:Y:S05]  /*1ab0*/  @!P0 BRA `(.L_x_58) ;  /* 0x0000000c00f48947 */ /* 0x006fea0003800000 */
.L_x_74:
[----:B------:R-:W-:Y:S05]  /*1ac0*/  BRA.U UP0, `(.L_x_59) ;  /* 0x0000000100747547 */ /* 0x000fea000b800000 */
[----:B------:R-:W-:Y:S02]  /*1ad0*/  USHF.R.U32.HI UR6, URZ, 0x4, UR8 ;  /* 0x00000004ff067899 */ /* 0x000fe40008011608 */
[----:B------:R-:W-:Y:S02]  /*1ae0*/  USHF.R.U32.HI UR10, URZ, 0x4, UR16 ;  /* 0x00000004ff0a7899 */ /* 0x000fe40008011610 */
[----:B------:R-:W-:Y:S02]  /*1af0*/  USGXT.U32 UR6, UR6, 0xe ;  /* 0x0000000e0606789a */ /* 0x000fe40008000000 */
[----:B------:R-:W-:Y:S02]  /*1b00*/  USGXT.U32 UR10, UR10, 0xe ;  /* 0x0000000e0a0a789a */ /* 0x000fe40008000000 */
[----:B------:R-:W-:Y:S02]  /*1b10*/  UIADD3 UR32, UP0, UPT, UR6, 0x2, URZ ;  /* 0x0000000206207890 */ /* 0x000fe4000ff1e0ff */
[----:B------:R-:W-:Y:S01]  /*1b20*/  UIADD3 UR34, UP1, UPT, UR10, 0x80, URZ ;  /* 0x000000800a227890 */ /* 0x000fe2000ff3e0ff */
[----:B------:R-:W-:Y:S01]  /*1b30*/  UMOV UR4, URZ ;  /* 0x000000ff00047c82 */ /* 0x000fe20008000000 */
[----:B------:R-:W-:Y:S01]  /*1b40*/  UMOV UR5, URZ ;  /* 0x000000ff00057c82 */ /* 0x000fe20008000000 */
[----:B------:R-:W-:-:S02]  /*1b50*/  UIADD3.X UR33, UPT, UPT, UR4, 0x40004040, URZ, UP0, !UPT ;  /* 0x4000404004217890 */ /* 0x000fc400087fe4ff */
[----:B------:R-:W-:Y:S02]  /*1b60*/  UIADD3.X UR35, UPT, UPT, UR5, -0x7fffbfe0, URZ, UP1, !UPT ;  /* 0x8000402005237890 */ /* 0x000fe40008ffe4ff */
[----:B------:R-:W-:Y:S02]  /*1b70*/  UIADD3.64 UR4, UPT, UPT, UR32, 0x2, URZ ;  /* 0x0000000220047897 */ /* 0x000fe4000fffe0ff */
[----:B------:R-:W-:Y:S02]  /*1b80*/  UIADD3.64 UR16, UPT, UPT, UR34, 0x80, URZ ;  /* 0x0000008022107897 */ /* 0x000fe4000fffe0ff */
[----:B------:R-:W-:Y:S02]  /*1b90*/  UIADD3.64 UR28, UPT, UPT, UR32, 0x4, URZ ;  /* 0x00000004201c7897 */ /* 0x000fe4000fffe0ff */
[----:B------:R-:W-:Y:S01]  /*1ba0*/  UIADD3.64 UR30, UPT, UPT, UR34, 0x100, URZ ;  /* 0x00000100221e7897 */ /* 0x000fe2000fffe0ff */
[----:B------:R-:W-:Y:S01]  /*1bb0*/  UMOV UR36, 0x0 ;  /* 0x0000000000247882 */ /* 0x000fe20000000000 */
[----:B------:R-:W-:Y:S01]  /*1bc0*/  UMOV UR37, 0x8110010 ;  /* 0x0811001000257882 */ /* 0x000fe20000000000 */
[----:B------:R-:W-:Y:S01]  /*1bd0*/  UMOV UR7, 0x40004040 ;  /* 0x4000404000077882 */ /* 0x000fe20000000000 */
[----:B------:R-:W-:Y:S01]  /*1be0*/  UMOV UR11, 0x80004020 ;  /* 0x80004020000b7882 */ /* 0x000fe20000000000 */
[----:B------:R-:W-:Y:S01]  /*1bf0*/  UMOV UR38, 0x0 ;  /* 0x0000000000267882 */ /* 0x000fe20000000000 */
[----:B------:R-:W-:Y:S01]  /*1c00*/  UMOV UR39, 0x8110010 ;  /* 0x0811001000277882 */ /* 0x000fe20000000000 */
[----:B------:R-:W-:Y:S01]  /*1c10*/  UMOV UR40, 0x0 ;  /* 0x0000000000287882 */ /* 0x000fe20000000000 */
[----:B------:R-:W-:Y:S01]  /*1c20*/  UMOV UR41, 0x8110010 ;  /* 0x0811001000297882 */ /* 0x000fe20000000000 */
[----:B------:R1:W-:Y:S01]  /*1c30*/  UTCQMMA gdesc[UR6], gdesc[UR10], tmem[UR23], tmem[UR36], idesc[UR37], !UPT ;  /* 0x00ff240a060075ea */ /* 0x0003e2000f800317 */
[----:B------:R-:W-:Y:S01]  /*1c40*/  UMOV UR42, 0x0 ;  /* 0x00000000002a7882 */ /* 0x000fe20000000000 */
[----:B------:R-:W-:Y:S01]  /*1c50*/  UMOV UR43, 0x8110010 ;  /* 0x08110010002b7882 */ /* 0x000fe20000000000 */
[----:B------:R1:W-:Y:S01]  /*1c60*/  UTCQMMA gdesc[UR32], gdesc[UR34], tmem[UR23], tmem[UR38], idesc[UR39], UPT ;  /* 0x00ff2622200075ea */ /* 0x0003e2000b800317 */
[----:B------:R1:W-:Y:S01]  /*1c70*/  UTCQMMA gdesc[UR4], gdesc[UR16], tmem[UR23], tmem[UR40], idesc[UR41], UPT ;  /* 0x00ff2810040075ea */ /* 0x0003e2000b800317 */
[----:B------:R1:W-:Y:S01]  /*1c80*/  UTCQMMA gdesc[UR28], gdesc[UR30], tmem[UR23], tmem[UR42], idesc[UR43], UPT ;  /* 0x00ff2a1e1c0075ea */ /* 0x0003e2000b800317 */
[----:B------:R-:W-:Y:S01]  /*1c90*/  NOP ;  /* 0x0000000000007918 */ /* 0x000fe20000000000 */
.L_x_59:
[----:B------:R-:W-:Y:S01]  /*1ca0*/  ELECT P0, URZ, PT ;  /* 0x0000000000ff782f */ /* 0x000fe20003800000 */
[----:B-1----:R-:W-:Y:S01]  /*1cb0*/  UMOV UR4, UR12 ;  /* 0x0000000c00047c82 */ /* 0x002fe20008000000 */
[----:B------:R-:W-:Y:S02]  /*1cc0*/  UMOV UR5, URZ ;  /* 0x000000ff00057c82 */ /* 0x000fe40008000000 */
[----:B------:R-:W-:-:S13]  /*1cd0*/  ISETP.LT.U32.AND P0, PT, R68, 0x20, P0 ;  /* 0x000000204400780c */ /* 0x000fda0000701070 */
[----:B------:R-:W-:Y:S01]  /*1ce0*/  VOTEU.ANY UP0, P0 ;  /* 0x0000000000ff7886 */ /* 0x000fe20000000100 */
[----:B------:R-:W-:Y:S01]  /*1cf0*/  VOTEU.ANY UP1, P0 ;  /* 0x0000000000ff7886 */ /* 0x000fe20000020100 */
[----:B------:R-:W-:-:S03]  /*1d00*/  ISETP.GE.U32.AND P0, PT, R10, 0x81, PT ;  /* 0x000000810a00780c */ /* 0x000fc60003f06070 */
[----:B------:R-:W-:Y:S02]  /*1d10*/  @UP0 UMOV UR4, UR4 ;  /* 0x0000000400040c82 */ /* 0x000fe40008000000 */
[----:B------:R1:W-:Y:S01]  /*1d20*/  @UP1 UTCBAR [UR4], URZ ;  /* 0x000000ff040013e9 */ /* 0x0003e200080000ff */
[----:B------:R-:W-:Y:S06]  /*1d30*/  BAR.SYNC.DEFER_BLOCKING 0x0 ;  /* 0x0000000000007b1d */ /* 0x000fec0000010000 */
[----:B------:R-:W2:Y:S02]  /*1d40*/  SYNCS.PHASECHK.TRANS64.TRYWAIT P1, [UR8+0x12020], RZ ;  /* 0x012020ffff0075a7 */ /* 0x000ea40008021108 */
[----:B-12---:R-:W-:Y:S05]  /*1d50*/  @!P1 BRA `(.L_x_60) ;  /* 0x0000000c00589947 */ /* 0x006fea0003800000 */
.L_x_75:
[----:B------:R-:W-:Y:S01]  /*1d60*/  UMOV UR4, URZ ;  /* 0x000000ff00047c82 */ /* 0x000fe20008000000 */
[----:B------:R-:W-:Y:S05]  /*1d70*/  @!P0 BRA `(.L_x_57) ;  /* 0x0000000400588947 */ /* 0x000fea0003800000 */
[----:B------:R-:W1:Y:S01]  /*1d80*/  LDCU UR29, c[0x0][0x3a0] ;  /* 0x00007400ff1d77ac */ /* 0x000e620008000800 */
[----:B------:R-:W-:Y:S01]  /*1d90*/  UMOV UR9, 0x1 ;  /* 0x0000000100097882 */ /* 0x000fe20000000000 */
[----:B------:R-:W-:-:S05]  /*1da0*/  UMOV UR14, 0x80 ;  /* 0x00000080000e7882 */ /* 0x000fca0000000000 */
.L_x_64:
[----:B------:R-:W-:Y:S01]  /*1db0*/  BAR.SYNC.DEFER_BLOCKING 0x0 ;  /* 0x0000000000007b1d */ /* 0x000fe20000010000 */
[----:B------:R-:W-:Y:S01]  /*1dc0*/  ULEA UR28, UR9, UR8, 0x3 ;  /* 0x00000008091c7291 */ /* 0x000fe2000f8e18ff */
[----:B------:R-:W-:Y:S01]  /*1dd0*/  @!P3 IMAD.MOV.U32 R2, RZ, RZ, 0x6000 ;  /* 0x00006000ff02b424 */ /* 0x000fe200078e00ff */
[----:B------:R-:W-:Y:S01]  /*1de0*/  ELECT P1, URZ, PT ;  /* 0x0000000000ff782f */ /* 0x000fe20003820000 */
[----:B------:R-:W-:-:S03]  /*1df0*/  ULEA UR12, UR9, UR8, 0xe ;  /* 0x00000008090c7291 */ /* 0x000fc6000f8e70ff */
[----:B------:R-:W-:Y:S02]  /*1e00*/  ISETP.LT.U32.AND P1, PT, R68, 0x20, P1 ;  /* 0x000000204400780c */ /* 0x000fe40000f21070 */
[----:B------:R-:W-:Y:S01]  /*1e10*/  ELECT P0, URZ, PT ;  /* 0x0000000000ff782f */ /* 0x000fe20003800000 */
[----:B------:R-:W-:-:S03]  /*1e20*/  ULEA UR16, UR9, UR8, 0xd ;  /* 0x0000000809107291 */ /* 0x000fc6000f8e68ff */
[----:B------:R-:W-:Y:S01]  /*1e30*/  ISETP.LT.U32.AND P0, PT, R68, 0x20, P0 ;  /* 0x000000204400780c */ /* 0x000fe20000701070 */
[----:B------:R-:W-:Y:S01]  /*1e40*/  UMOV UR19, UR14 ;  /* 0x0000000e00137c82 */ /* 0x000fe20008000000 */
[----:B------:R-:W-:Y:S02]  /*1e50*/  UIADD3 UR16, UPT, UPT, UR16, 0xc000, URZ ;  /* 0x0000c00010107890 */ /* 0x000fe4000fffe0ff */
[----:B------:R-:W-:-:S03]  /*1e60*/  USHF.L.U32 UR5, UR4, 0x1f, URZ ;  /* 0x0000001f04057899 */ /* 0x000fc600080006ff */
[----:B------:R-:W-:Y:S01]  /*1e70*/  VOTEU.ANY UP0, P1 ;  /* 0x0000000000ff7886 */ /* 0x000fe20000800100 */
[----:B------:R2:W-:Y:S01]  /*1e80*/  @!P3 SYNCS.ARRIVE.TRANS64 RZ, [UR28+0x12000], R2 ;  /* 0x01200002ffffb9a7 */ /* 0x0005e2000800001c */
[----:B------:R4:W-:Y:S06]  /*1e90*/  MEMBAR.ALL.CTA ;  /* 0x0000000000007992 */ /* 0x0009ec0000008000 */
[----:B----4-:R-:W4:Y:S01]  /*1ea0*/  FENCE.VIEW.ASYNC.S ;  /* 0x00000000000073c6 */ /* 0x010f220000000000 */
[----:B------:R-:W-:Y:S01]  /*1eb0*/  @UP0 UIADD3 UR13, UPT, UPT, UR28, 0x12000, URZ ;  /* 0x000120001c0d0890 */ /* 0x000fe2000fffe0ff */
[----:B----4-:R-:W-:Y:S01]  /*1ec0*/  VOTEU.ANY UP0, P1 ;  /* 0x0000000000ff7886 */ /* 0x010fe20000800100 */
[----:B------:R-:W-:Y:S01]  /*1ed0*/  VOTEU.ANY UP1, P0 ;  /* 0x0000000000ff7886 */ /* 0x000fe20000020100 */
[----:B--2---:R-:W-:-:S04]  /*1ee0*/  IMAD.U32 R2, RZ, RZ, UR5 ;  /* 0x00000005ff027e24 */ /* 0x004fc8000f8e00ff */
[----:B------:R-:W-:Y:S01]  /*1ef0*/  @UP1 UIADD3 UR17, UPT, UPT, UR28, 0x12000, URZ ;  /* 0x000120001c111890 */ /* 0x000fe2000fffe0ff */
[----:B------:R-:W-:Y:S01]  /*1f00*/  VOTEU.ANY UP1, P0 ;  /* 0x0000000000ff7886 */ /* 0x000fe20000020100 */
[----:B------:R-:W-:Y:S06]  /*1f10*/  BAR.SYNC.DEFER_BLOCKING 0x0 ;  /* 0x0000000000007b1d */ /* 0x000fec0000010000 */
[----:B------:R2:W-:Y:S01]  /*1f20*/  @UP0 UTMALDG.2D [UR12], [UR24] ;  /* 0x0000000c180005b4 */ /* 0x0005e20008008000 */
[----:B------:R-:W-:Y:S01]  /*1f30*/  UISETP.NE.U32.AND UP0, UPT, UR22, URZ, UPT ;  /* 0x000000ff1600728c */ /* 0x000fe2000bf05070 */
[----:B------:R-:W-:Y:S06]  /*1f40*/  BAR.SYNC.DEFER_BLOCKING 0x0 ;  /* 0x0000000000007b1d */ /* 0x000fec0000010000 */
[----:B------:R2:W-:Y:S02]  /*1f50*/  @UP1 UTMALDG.2D [UR16], [UR26] ;  /* 0x000000101a0015b4 */ /* 0x0005e40008008000 */
[----:B------:R-:W-:Y:S06]  /*1f60*/  BAR.SYNC.DEFER_BLOCKING 0x0 ;  /* 0x0000000000007b1d */ /* 0x000fec0000010000 */
[----:B------:R-:W4:Y:S02]  /*1f70*/  SYNCS.PHASECHK.TRANS64.TRYWAIT P0, [UR28+0x12000], R2 ;  /* 0x01200002ff0075a7 */ /* 0x000f24000800111c */
[----:B--2-4-:R-:W-:Y:S05]  /*1f80*/  @!P0 BRA `(.L_x_61) ;  /* 0x0000000800d88947 */ /* 0x014fea0003800000 */
.L_x_76:
        /* <DEDUP_REMOVED lines=11> */
[----:B------:R-:W-:Y:S02]  /*2040*/  UIADD3 UR6, UP0, UPT, UR16, 0x2, URZ ;  /* 0x0000000210067890 */ /* 0x000fe4000ff1e0ff */
[----:B------:R-:W-:Y:S02]  /*2050*/  UIADD3 UR32, UP1, UPT, UR30, 0x80, URZ ;  /* 0x000000801e207890 */ /* 0x000fe4000ff3e0ff */
[----:B------:R-:W-:Y:S02]  /*2060*/  UIADD3 UR34, UP2, UPT, UR16, 0x4, URZ ;  /* 0x0000000410227890 */ /* 0x000fe4000ff5e0ff */
[----:B------:R-:W-:Y:S02]  /*2070*/  UIADD3 UR36, UP3, UPT, UR30, 0x100, URZ ;  /* 0x000001001e247890 */ /* 0x000fe4000ff7e0ff */
[----:B------:R-:W-:-:S02]  /*2080*/  UIADD3.X UR7, UPT, UPT, UR17, URZ, URZ, UP0, !UPT ;  /* 0x000000ff11077290 */ /* 0x000fc400087fe4ff */
[----:B------:R-:W-:Y:S02]  /*2090*/  UIADD3.X UR33, UPT, UPT, UR31, URZ, URZ, UP1, !UPT ;  /* 0x000000ff1f217290 */ /* 0x000fe40008ffe4ff */
[----:B------:R-:W-:Y:S02]  /*20a0*/  UIADD3.X UR35, UPT, UPT, UR17, URZ, URZ, UP2, !UPT ;  /* 0x000000ff11237290 */ /* 0x000fe400097fe4ff */
[----:B------:R-:W-:Y:S01]  /*20b0*/  UIADD3.X UR37, UPT, UPT, UR31, URZ, URZ, UP3, !UPT ;  /* 0x000000ff1f257290 */ /* 0x000fe20009ffe4ff */
        /* <DEDUP_REMOVED lines=8> */
[----:B------:R2:W-:Y:S01]  /*2140*/  UTCQMMA gdesc[UR10], gdesc[UR12], tmem[UR23], tmem[UR38], idesc[UR39], UPT ;  /* 0x00ff260c0a0075ea */ /* 0x0005e2000b800317 */
[----:B------:R-:W-:Y:S01]  /*2150*/  UMOV UR44, 0x0 ;  /* 0x00000000002c7882 */ /* 0x000fe20000000000 */
[----:B------:R-:W-:Y:S01]  /*2160*/  UMOV UR45, 0x8110010 ;  /* 0x08110010002d7882 */ /* 0x000fe20000000000 */
[----:B------:R2:W-:Y:S01]  /*2170*/  UTCQMMA gdesc[UR16], gdesc[UR30], tmem[UR23], tmem[UR40], idesc[UR41], UPT ;  /* 0x00ff281e100075ea */ /* 0x0005e2000b800317 */
[----:B------:R2:W-:Y:S01]  /*2180*/  UTCQMMA gdesc[UR6], gdesc[UR32], tmem[UR23], tmem[UR42], idesc[UR43], UPT ;  /* 0x00ff2a20060075ea */ /* 0x0005e2000b800317 */
[----:B------:R2:W-:Y:S01]  /*2190*/  UTCQMMA gdesc[UR34], gdesc[UR36], tmem[UR23], tmem[UR44], idesc[UR45], UPT ;  /* 0x00ff2c24220075ea */ /* 0x0005e2000b800317 */
[----:B------:R-:W-:Y:S01]  /*21a0*/  NOP ;  /* 0x0000000000007918 */ /* 0x000fe20000000000 */
.L_x_62:
[----:B------:R-:W-:Y:S01]  /*21b0*/  ELECT P0, URZ, PT ;  /* 0x0000000000ff782f */ /* 0x000fe20003800000 */
[----:B--2---:R-:W-:-:S03]  /*21c0*/  UIADD3 UR6, UPT, UPT, UR28, 0x12020, URZ ;  /* 0x000120201c067890 */ /* 0x004fc6000fffe0ff */
[----:B------:R-:W-:Y:S01]  /*21d0*/  ISETP.LT.U32.AND P0, PT, R68, 0x20, P0 ;  /* 0x000000204400780c */ /* 0x000fe20000701070 */
[----:B------:R-:W-:-:S12]  /*21e0*/  UMOV UR7, URZ ;  /* 0x000000ff00077c82 */ /* 0x000fd80008000000 */
[----:B------:R-:W-:Y:S01]  /*21f0*/  VOTEU.ANY UP0, P0 ;  /* 0x0000000000ff7886 */ /* 0x000fe20000000100 */
[----:B------:R-:W-:-:S04]  /*2200*/  VOTEU.ANY UP1, P0 ;  /* 0x0000000000ff7886 */ /* 0x000fc80000020100 */
[----:B------:R-:W-:Y:S02]  /*2210*/  @UP0 UMOV UR6, UR6 ;  /* 0x0000000600060c82 */ /* 0x000fe40008000000 */
[----:B------:R2:W-:Y:S01]  /*2220*/  @UP1 UTCBAR [UR6], URZ ;  /* 0x000000ff060013e9 */ /* 0x0005e200080000ff */
[----:B------:R-:W-:Y:S06]  /*2230*/  BAR.SYNC.DEFER_BLOCKING 0x0 ;  /* 0x0000000000007b1d */ /* 0x000fec0000010000 */
[----:B------:R-:W4:Y:S02]  /*2240*/  SYNCS.PHASECHK.TRANS64.TRYWAIT P0, [UR28+0x12020], R2 ;  /* 0x01202002ff0075a7 */ /* 0x000f24000800111c */
[----:B--2-4-:R-:W-:Y:S05]  /*2250*/  @!P0 BRA `(.L_x_63) ;  /* 0x0000000800308947 */ /* 0x014fea0003800000 */
.L_x_77:
[----:B------:R-:W-:Y:S02]  /*2260*/  UIADD3 UR9, UPT, UPT, UR9, 0x1, URZ ;  /* 0x0000000109097890 */ /* 0x000fe4000fffe0ff */
[----:B------:R-:W-:Y:S02]  /*2270*/  UIADD3 UR14, UPT, UPT, UR14, 0x80, URZ ;  /* 0x000000800e0e7890 */ /* 0x000fe4000fffe0ff */
[----:B------:R-:W-:-:S04]  /*2280*/  UISETP.NE.U32.AND UP0, UPT, UR9, 0x3, UPT ;  /* 0x000000030900788c */ /* 0x000fc8000bf05070 */
[----:B------:R-:W-:Y:S02]  /*2290*/  USEL UR5, URZ, 0x1, UP0 ;  /* 0x00000001ff057887 */ /* 0x000fe40008000000 */
[----:B------:R-:W-:Y:S02]  /*22a0*/  USEL UR9, UR9, URZ, UP0 ;  /* 0x000000ff09097287 */ /* 0x000fe40008000000 */
[----:B-1----:R-:W-:Y:S02]  /*22b0*/  UISETP.GE.AND UP0, UPT, UR14, UR29, UPT ;  /* 0x0000001d0e00728c */ /* 0x002fe4000bf06270 */
[----:B------:R-:W-:-:S07]  /*22c0*/  ULOP3.LUT UR4, UR4, UR5, URZ, 0x3c, !UPT ;  /* 0x0000000504047292 */ /* 0x000fce000f8e3cff */
[----:B------:R-:W-:Y:S05]  /*22d0*/  BRA.U !UP0, `(.L_x_64) ;  /* 0xfffffff908b47547 */ /* 0x000fea000b83ffff */
.L_x_57:
[----:B--2-4-:R-:W-:Y:S06]  /*22e0*/  BAR.SYNC.DEFER_BLOCKING 0x0 ;  /* 0x0000000000007b1d */ /* 0x014fec0000010000 */
[----:B------:R-:W-:Y:S04]  /*22f0*/  BSSY.RECONVERGENT B3, `(.L_x_65) ;  /* 0x0000004000037945 */ /* 0x000fe80003800200 */
[----:B------:R-:W-:Y:S05]  /*2300*/  @P3 BRA `(.L_x_66) ;  /* 0x0000000000083947 */ /* 0x000fea0003800000 */
[----:B------:R-:W1:Y:S02]  /*2310*/  SYNCS.CCTL.IV [UR8+0x12000] ;  /* 0x01200000ff0079b1 */ /* 0x000e640008000008 */
[----:B-1----:R-:W1:Y:S02]  /*2320*/  SYNCS.CCTL.IV [UR8+0x12020] ;  /* 0x01202000ff0079b1 */ /* 0x002e640008000008 */
.L_x_66:
[----:B------:R-:W-:Y:S05]  /*2330*/  BSYNC.RECONVERGENT B3 ;  /* 0x0000000000037941 */ /* 0x000fea0003800200 */
.L_x_65:
[----:B-1----:R-:W-:Y:S06]  /*2340*/  BAR.SYNC.DEFER_BLOCKING 0x0 ;  /* 0x0000000000007b1d */ /* 0x002fec0000010000 */
[----:B------:R-:W-:Y:S04]  /*2350*/  BSSY.RECONVERGENT B3, `(.L_x_67) ;  /* 0x0000004000037945 */ /* 0x000fe80003800200 */
[----:B------:R-:W-:Y:S05]  /*2360*/  @P3 BRA `(.L_x_68) ;  /* 0x0000000000083947 */ /* 0x000fea0003800000 */
[----:B------:R-:W1:Y:S02]  /*2370*/  SYNCS.CCTL.IV [UR8+0x12008] ;  /* 0x01200800ff0079b1 */ /* 0x000e640008000008 */
[----:B-1----:R-:W1:Y:S02]  /*2380*/  SYNCS.CCTL.IV [UR8+0x12028] ;  /* 0x01202800ff0079b1 */ /* 0x002e640008000008 */
.L_x_68:
[----:B------:R-:W-:Y:S05]  /*2390*/  BSYNC.RECONVERGENT B3 ;  /* 0x0000000000037941 */ /* 0x000fea0003800200 */
.L_x_67:
[----:B-1----:R-:W-:Y:S06]  /*23a0*/  BAR.SYNC.DEFER_BLOCKING 0x0 ;  /* 0x0000000000007b1d */ /* 0x002fec0000010000 */
[----:B------:R-:W-:Y:S04]  /*23b0*/  BSSY.RECONVERGENT B3, `(.L_x_69) ;  /* 0x0000004000037945 */ /* 0x000fe80003800200 */
[----:B------:R-:W-:Y:S05]  /*23c0*/  @P3 BRA `(.L_x_70) ;  /* 0x0000000000083947 */ /* 0x000fea0003800000 */
[----:B------:R-:W1:Y:S02]  /*23d0*/  SYNCS.CCTL.IV [UR8+0x12010] ;  /* 0x01201000ff0079b1 */ /* 0x000e640008000008 */
[----:B-1----:R-:W1:Y:S02]  /*23e0*/  SYNCS.CCTL.IV [UR8+0x12030] ;  /* 0x01203000ff0079b1 */ /* 0x002e640008000008 */
.L_x_70:
[----:B------:R-:W-:Y:S05]  /*23f0*/  BSYNC.RECONVERGENT B3 ;  /* 0x0000000000037941 */ /* 0x000fea0003800200 */
.L_x_69:
[----:B------:R-:W-:Y:S01]  /*2400*/  USHF.L.U32 UR22, UR22, 0x15, URZ ;  /* 0x0000001516167899 */ /* 0x000fe200080006ff */
[C---:B------:R-:W-:Y:S01]  /*2410*/  IMAD.SHL.U32 R2, R0.reuse, 0x40, RZ ;  /* 0x0000004000027824 */ /* 0x040fe200078e00ff */
[----:B------:R-:W-:Y:S01]  /*2420*/  ELECT P0, URZ, PT ;  /* 0x0000000000ff782f */ /* 0x000fe20003800000 */
[----:B------:R-:W-:Y:S01]  /*2430*/  IMAD.SHL.U32 R3, R0, 0x8, RZ ;  /* 0x0000000800037824 */ /* 0x000fe200078e00ff */
[----:B------:R-:W-:Y:S02]  /*2440*/  ULOP3.LUT UR22, UR22, 0x600000, URZ, 0xc0, !UPT ;  /* 0x0060000016167892 */ /* 0x000fe4000f8ec0ff */
[----:B------:R-:W-:Y:S01]  /*2450*/  LOP3.LUT R0, R2, 0x1fc0, RZ, 0xc0, !PT ;  /* 0x00001fc002007812 */ /* 0x000fe200078ec0ff */
[----:B------:R-:W-:Y:S01]  /*2460*/  UMOV UR9, UR18 ;  /* 0x0000001200097c82 */ /* 0x000fe20008000000 */
[----:B------:R-:W-:Y:S01]  /*2470*/  UIADD3 UR22, UPT, UPT, UR23, UR22, URZ ;  /* 0x0000001617167290 */ /* 0x000fe2000fffe0ff */
[----:B------:R-:W-:Y:S01]  /*2480*/  ISETP.LT.U32.AND P0, PT, R68, 0x20, P0 ;  /* 0x000000204400780c */ /* 0x000fe20000701070 */
[----:B------:R-:W-:Y:S01]  /*2490*/  UMOV UR10, UR15 ;  /* 0x0000000f000a7c82 */ /* 0x000fe20008000000 */
[----:B------:R-:W-:-:S04]  /*24a0*/  LOP3.LUT R0, R0, 0x30, R3, 0xf8, !PT ;  /* 0x0000003000007812 */ /* 0x000fc800078ef803 */
[C---:B------:R-:W-:Y:S02]  /*24b0*/  LOP3.LUT R2, R0.reuse, 0x10, RZ, 0x3c, !PT ;  /* 0x0000001000027812 */ /* 0x040fe400078e3cff */
[----:B---3--:R-:W2:Y:S01]  /*24c0*/  LDTM.x64 R4, tmem[UR22] ;  /* 0x00000016000479ee */ /* 0x008ea20008340000 */
[----:B------:R-:W-:Y:S01]  /*24d0*/  LOP3.LUT R3, R0, 0x20, RZ, 0x3c, !PT ;  /* 0x0000002000037812 */ /* 0x000fe200078e3cff */
[----:B------:R-:W-:-:S03]  /*24e0*/  NOP ;  /* 0x0000000000007918 */ /* 0x000fc60000000000 */
[----:B--2---:R-:W-:Y:S01]  /*24f0*/  VOTEU.ANY UP1, P0 ;  /* 0x0000000000ff7886 */ /* 0x004fe20000020100 */
[----:B------:R-:W-:Y:S01]  /*2500*/  VOTEU.ANY UP0, P0 ;  /* 0x0000000000ff7886 */ /* 0x000fe20000000100 */
[----:B------:R-:W-:Y:S02]  /*2510*/  F2FP.SATFINITE.E4M3.F32.PACK_AB_MERGE_C R6, R7, R6, RZ ;  /* 0x000000060706723e */ /* 0x000fe400048070ff */
[----:B------:R-:W-:Y:S02]  /*2520*/  F2FP.SATFINITE.E4M3.F32.PACK_AB_MERGE_C R10, R11, R10, RZ ;  /* 0x0000000a0b0a723e */ /* 0x000fe400048070ff */
[----:B------:R-:W-:Y:S02]  /*2530*/  F2FP.SATFINITE.E4M3.F32.PACK_AB_MERGE_C R14, R15, R14, RZ ;  /* 0x0000000e0f0e723e */ /* 0x000fe400048070ff */
[----:B------:R-:W-:Y:S02]  /*2540*/  F2FP.SATFINITE.E4M3.F32.PACK_AB_MERGE_C R7, R19, R18, RZ ;  /* 0x000000121307723e */ /* 0x000fe400048070ff */
[----:B------:R-:W-:-:S02]  /*2550*/  F2FP.SATFINITE.E4M3.F32.PACK_AB_MERGE_C R22, R23, R22, RZ ;  /* 0x000000161716723e */ /* 0x000fc400048070ff */
[----:B------:R-:W-:Y:S02]  /*2560*/  F2FP.SATFINITE.E4M3.F32.PACK_AB_MERGE_C R26, R27, R26, RZ ;  /* 0x0000001a1b1a723e */ /* 0x000fe400048070ff */
        /* <DEDUP_REMOVED lines=10> */
[----:B------:R-:W-:-:S02]  /*2610*/  F2FP.SATFINITE.E4M3.F32.PACK_AB_MERGE_C R4, R5, R4, R6 ;  /* 0x000000040504723e */ /* 0x000fc40004807006 */
[----:B------:R-:W-:Y:S02]  /*2620*/  F2FP.SATFINITE.E4M3.F32.PACK_AB_MERGE_C R5, R9, R8, R10 ;  /* 0x000000080905723e */ /* 0x000fe4000480700a */
[----:B------:R-:W-:Y:S02]  /*2630*/  F2FP.SATFINITE.E4M3.F32.PACK_AB_MERGE_C R6, R13, R12, R14 ;  /* 0x0000000c0d06723e */ /* 0x000fe4000480700e */
[----:B------:R-:W-:Y:S02]  /*2640*/  F2FP.SATFINITE.E4M3.F32.PACK_AB_MERGE_C R7, R17, R16, R7 ;  /* 0x000000101107723e */ /* 0x000fe40004807007 */
[----:B------:R-:W-:Y:S02]  /*2650*/  F2FP.SATFINITE.E4M3.F32.PACK_AB_MERGE_C R20, R21, R20, R22 ;  /* 0x000000141514723e */ /* 0x000fe40004807016 */
[----:B------:R-:W-:Y:S01]  /*2660*/  F2FP.SATFINITE.E4M3.F32.PACK_AB_MERGE_C R21, R25, R24, R26 ;  /* 0x000000181915723e */ /* 0x000fe2000480701a */
[----:B-1----:R1:W-:Y:S01]  /*2670*/  STS.128 [R0+UR8], R4 ;  /* 0x0000000400007988 */ /* 0x0023e20008000c08 */
[----:B------:R-:W-:-:S02]  /*2680*/  F2FP.SATFINITE.E4M3.F32.PACK_AB_MERGE_C R22, R29, R28, R30 ;  /* 0x0000001c1d16723e */ /* 0x000fc4000480701e */
[----:B------:R-:W-:Y:S02]  /*2690*/  F2FP.SATFINITE.E4M3.F32.PACK_AB_MERGE_C R23, R33, R32, R23 ;  /* 0x000000202117723e */ /* 0x000fe40004807017 */
[----:B------:R-:W-:Y:S02]  /*26a0*/  F2FP.SATFINITE.E4M3.F32.PACK_AB_MERGE_C R36, R37, R36, R38 ;  /* 0x000000242524723e */ /* 0x000fe40004807026 */
[----:B------:R-:W-:Y:S01]  /*26b0*/  F2FP.SATFINITE.E4M3.F32.PACK_AB_MERGE_C R37, R41, R40, R42 ;  /* 0x000000282925723e */ /* 0x000fe2000480702a */
[----:B------:R1:W-:Y:S01]  /*26c0*/  STS.128 [R2+UR8], R20 ;  /* 0x0000001402007988 */ /* 0x0003e20008000c08 */
[----:B------:R-:W-:Y:S02]  /*26d0*/  F2FP.SATFINITE.E4M3.F32.PACK_AB_MERGE_C R38, R45, R44, R46 ;  /* 0x0000002c2d26723e */ /* 0x000fe4000480702e */
[----:B------:R-:W-:Y:S02]  /*26e0*/  F2FP.SATFINITE.E4M3.F32.PACK_AB_MERGE_C R39, R49, R48, R50 ;  /* 0x000000303127723e */ /* 0x000fe40004807032 */
[----:B------:R-:W-:-:S02]  /*26f0*/  F2FP.SATFINITE.E4M3.F32.PACK_AB_MERGE_C R52, R53, R52, R54 ;  /* 0x000000343534723e */ /* 0x000fc40004807036 */
[----:B------:R-:W-:Y:S01]  /*2700*/  F2FP.SATFINITE.E4M3.F32.PACK_AB_MERGE_C R53, R57, R56, R58 ;  /* 0x000000383935723e */ /* 0x000fe2000480703a */
[----:B------:R1:W-:Y:S01]  /*2710*/  STS.128 [R3+UR8], R36 ;  /* 0x0000002403007988 */ /* 0x0003e20008000c08 */
[----:B------:R-:W-:Y:S02]  /*2720*/  F2FP.SATFINITE.E4M3.F32.PACK_AB_MERGE_C R54, R61, R60, R62 ;  /* 0x0000003c3d36723e */ /* 0x000fe4000480703e */
[----:B------:R-:W-:Y:S02]  /*2730*/  F2FP.SATFINITE.E4M3.F32.PACK_AB_MERGE_C R55, R65, R64, R66 ;  /* 0x000000404137723e */ /* 0x000fe40004807042 */
[----:B------:R-:W-:-:S05]  /*2740*/  LOP3.LUT R8, R0, 0x30, RZ, 0x3c, !PT ;  /* 0x0000003000087812 */ /* 0x000fca00078e3cff */
[----:B------:R1:W-:Y:S01]  /*2750*/  STS.128 [R8+UR8], R52 ;  /* 0x0000003408007988 */ /* 0x0003e20008000c08 */
[----:B------:R2:W-:Y:S06]  /*2760*/  MEMBAR.ALL.CTA ;  /* 0x0000000000007992 */ /* 0x0005ec0000008000 */
[----:B--2---:R-:W2:Y:S02]  /*2770*/  FENCE.VIEW.ASYNC.S ;  /* 0x00000000000073c6 */ /* 0x004ea40000000000 */
[----:B--2---:R-:W-:Y:S06]  /*2780*/  BAR.SYNC.DEFER_BLOCKING 0x0 ;  /* 0x0000000000007b1d */ /* 0x004fec0000010000 */
[----:B------:R1:W-:Y:S01]  /*2790*/  @UP1 UTMASTG.2D [UR8], [UR20] ;  /* 0x00000008140013b5 */ /* 0x0003e20008008000 */
[----:B------:R0:W-:Y:S01]  /*27a0*/  UTMACMDFLUSH ;  /* 0x00000000000079b7 */ /* 0x0001e20000000000 */
[----:B------:R-:W-:-:S04]  /*27b0*/  DEPBAR.LE SB0, 0x0 ;  /* 0x000080000000791a */ /* 0x000fc80000000000 */
[----:B------:R-:W-:Y:S08]  /*27c0*/  BAR.SYNC.DEFER_BLOCKING 0x0 ;  /* 0x0000000000007b1d */ /* 0x000ff00000010000 */
[----:B------:R-:W-:Y:S06]  /*27d0*/  BAR.SYNC.DEFER_BLOCKING 0x0 ;  /* 0x0000000000007b1d */ /* 0x000fec0000010000 */
[----:B-1----:R-:W-:Y:S05]  /*27e0*/  @P2 BRA `(.L_x_71) ;  /* 0x0000000000a02947 */ /* 0x002fea0003800000 */
[----:B------:R-:W1:Y:S01]  /*27f0*/  S2UR UR5, SR_CgaCtaId ;  /* 0x00000000000579c3 */ /* 0x000e620000008800 */
[----:B------:R-:W-:Y:S01]  /*2800*/  NOP ;  /* 0x0000000000007918 */ /* 0x000fe20000000000 */
[----:B------:R-:W-:Y:S01]  /*2810*/  UMOV UR4, 0x50 ;  /* 0x0000005000047882 */ /* 0x000fe20000000000 */
[----:B------:R-:W-:Y:S02]  /*2820*/  IMAD.U32 R0, RZ, RZ, UR23 ;  /* 0x00000017ff007e24 */ /* 0x000fe4000f8e00ff */
[----:B------:R-:W-:Y:S02]  /*2830*/  IMAD.MOV.U32 R3, RZ, RZ, 0x3 ;  /* 0x00000003ff037424 */ /* 0x000fe400078e00ff */
[----:B------:R-:W-:Y:S01]  /*2840*/  IMAD.MOV.U32 R7, RZ, RZ, 0x1 ;  /* 0x00000001ff077424 */ /* 0x000fe200078e00ff */
[----:B------:R-:W-:-:S04]  /*2850*/  LOP3.LUT R0, R0, 0xffff, RZ, 0xc0, !PT ;  /* 0x0000ffff00007812 */ /* 0x000fc800078ec0ff */
[----:B------:R-:W-:-:S05]  /*2860*/  SHF.R.U32.HI R0, RZ, 0x5, R0 ;  /* 0x00000005ff007819 */ /* 0x000fca0000011600 */
[----:B------:R-:W-:Y:S01]  /*2870*/  VIADD R2, R0, 0x10 ;  /* 0x0000001000027836 */ /* 0x000fe20000000000 */
[----:B------:R-:W-:Y:S01]  /*2880*/  SHF.L.U32 R0, R3, R0, RZ ;  /* 0x0000000003007219 */ /* 0x000fe200000006ff */
[----:B-1----:R-:W-:-:S03]  /*2890*/  ULEA UR6, UR5, UR4, 0x18 ;  /* 0x0000000405067291 */ /* 0x002fc6000f8ec0ff */
[----:B------:R-:W-:-:S04]  /*28a0*/  SHF.L.U32 R3, R7, R2, RZ ;  /* 0x0000000207037219 */ /* 0x000fc800000006ff */
[----:B------:R-:W-:Y:S02]  /*28b0*/  LOP3.LUT R0, R3, R0, RZ, 0xfc, !PT ;  /* 0x0000000003007212 */ /* 0x000fe400078efcff */
[----:B------:R-:W1:Y:S02]  /*28c0*/  LDS R5, [UR6] ;  /* 0x00000006ff057984 */ /* 0x000e640008000800 */
[C---:B------:R-:W-:Y:S02]  /*28d0*/  LOP3.LUT R2, R0.reuse, 0xffff, RZ, 0xc0, !PT ;  /* 0x0000ffff00027812 */ /* 0x040fe400078ec0ff */
[----:B-1----:R-:W-:-:S04]  /*28e0*/  LOP3.LUT R3, R0, 0xffff, R5, 0x80, !PT ;  /* 0x0000ffff00037812 */ /* 0x002fc800078e8005 */
[----:B------:R-:W-:-:S13]  /*28f0*/  ISETP.NE.AND P0, PT, R3, R2, PT ;  /* 0x000000020300720c */ /* 0x000fda0003f05270 */
[----:B------:R-:W-:Y:S05]  /*2900*/  @P0 BRA `(.L_x_72) ;  /* 0x0000000000500947 */ /* 0x000fea0003800000 */
[----:B------:R-:W-:Y:S02]  /*2910*/  SHF.R.U32.HI R5, RZ, 0x10, R5 ;  /* 0x00000010ff057819 */ /* 0x000fe40000011605 */
[----:B------:R-:W-:-:S04]  /*2920*/  SHF.R.U32.HI R2, RZ, 0x10, R0 ;  /* 0x00000010ff027819 */ /* 0x000fc80000011600 */
[----:B------:R-:W-:-:S04]  /*2930*/  LOP3.LUT R5, R5, R2, RZ, 0xc0, !PT ;  /* 0x0000000205057212 */ /* 0x000fc800078ec0ff */
[----:B------:R-:W-:-:S13]  /*2940*/  ISETP.NE.AND P0, PT, R5, R2, PT ;  /* 0x000000020500720c */ /* 0x000fda0003f05270 */
[----:B------:R-:W-:Y:S05]  /*2950*/  @P0 BRA `(.L_x_73) ;  /* 0x0000000000300947 */ /* 0x000fea0003800000 */
[----:B------:R-:W-:Y:S01]  /*2960*/  R2UR UR4, R0 ;  /* 0x00000000000472ca */ /* 0x000fe200000e0000 */
[----:B------:R-:W-:Y:S01]  /*2970*/  VOTEU.ANY UR5, UPT, PT ;  /* 0x0000000000057886 */ /* 0x000fe200038e0100 */
[----:B------:R-:W1:Y:S01]  /*2980*/  S2R R0, SR_LANEID ;  /* 0x0000000000007919 */ /* 0x000e620000000000 */
[----:B------:R-:W-:-:S10]  /*2990*/  UFLO.U32 UR5, UR5 ;  /* 0x00000005000572bd */ /* 0x000fd400080e0000 */
[----:B------:R-:W-:-:S06]  /*29a0*/  ULOP3.LUT UR4, URZ, UR4, URZ, 0x33, !UPT ;  /* 0x00000004ff047292 */ /* 0x000fcc000f8e33ff */
[----:B------:R-:W-:-:S04]  /*29b0*/  IMAD.U32 R2, RZ, RZ, UR4 ;  /* 0x00000004ff027e24 */ /* 0x000fc8000f8e00ff */
[----:B------:R-:W2:Y:S02]  /*29c0*/  REDUX UR7, R2 ;  /* 0x00000000020773c4 */ /* 0x000ea40000000000 */
[----:B------:R3:W-:Y:S01]  /*29d0*/  UTCATOMSWS.AND URZ, UR4 ;  /* 0x0000000400ff79e3 */ /* 0x0007e20008000000 */
[----:B-1----:R-:W-:Y:S01]  /*29e0*/  ISETP.EQ.U32.AND P0, PT, R0, UR5, PT ;  /* 0x0000000500007c0c */ /* 0x002fe2000bf02070 */
[----:B--2---:R-:W-:-:S12]  /*29f0*/  IMAD.U32 R0, RZ, RZ, UR7 ;  /* 0x00000007ff007e24 */ /* 0x004fd8000f8e00ff */
[----:B------:R3:W-:Y:S01]  /*2a00*/  @P0 ATOMS.AND RZ, [UR6], R0 ;  /* 0x00000000ffff098c */ /* 0x0007e2000a800006 */
[----:B------:R-:W-:Y:S05]  /*2a10*/  BRA `(.L_x_71) ;  /* 0x0000000000147947 */ /* 0x000fea0003800000 */
.L_x_73:
[----:B------:R-:W-:-:S07]  /*2a20*/  MOV R2, 0x2a40 ;  /* 0x00002a4000027802 */ /* 0x000fce0000000f00 */
[----:B------:R-:W-:Y:S05]  /*2a30*/  CALL.REL.NOINC `($__internal_0_$__cuda_sm10x_tcgen05_guardrail_trap_col_being_dealloced_not_returned_by_alloc) ;  /* 0x0000000000447944 */ /* 0x000fea0003c00000 */
[----:B------:R-:W-:Y:S05]  /*2a40*/  BRA `(.L_x_71) ;  /* 0x0000000000087947 */ /* 0x000fea0003800000 */
.L_x_72:
[----:B------:R-:W-:-:S07]  /*2a50*/  MOV R2, 0x2a70 ;  /* 0x00002a7000027802 */ /* 0x000fce0000000f00 */
[----:B------:R-:W-:Y:S05]  /*2a60*/  CALL.REL.NOINC `($__internal_2_$__cuda_sm10x_tcgen05_guardrail_trap_unallocated_columns_being_dealloced) ;  /* 0x0000000000507944 */ /* 0x000fea0003c00000 */
.L_x_71:
[----:B------:R-:W-:Y:S01]  /*2a70*/  NOP ;  /* 0x0000000000007918 */ /* 0x000fe20000000000 */
[----:B---3--:R-:W-:Y:S05]  /*2a80*/  EXIT ;  /* 0x000000000000794d */ /* 0x008fea0003800000 */
.L_x_58:
[----:B------:R-:W1:Y:S02]  /*2a90*/  SYNCS.PHASECHK.TRANS64.TRYWAIT P0, [UR8+0x12000], RZ ;  /* 0x012000ffff0075a7 */ /* 0x000e640008001108 */
[----:B-1----:R-:W-:Y:S05]  /*2aa0*/  @!P0 BRA `(.L_x_58) ;  /* 0xfffffffc00f88947 */ /* 0x002fea000383ffff */
[----:B------:R-:W-:Y:S05]  /*2ab0*/  BRA `(.L_x_74) ;  /* 0xfffffff000007947 */ /* 0x000fea000383ffff */
.L_x_60:
[----:B------:R-:W1:Y:S02]  /*2ac0*/  SYNCS.PHASECHK.TRANS64.TRYWAIT P1, [UR8+0x12020], RZ ;  /* 0x012020ffff0075a7 */ /* 0x000e640008021108 */
[----:B-1----:R-:W-:Y:S05]  /*2ad0*/  @!P1 BRA `(.L_x_60) ;  /* 0xfffffffc00f89947 */ /* 0x002fea000383ffff */
[----:B------:R-:W-:Y:S05]  /*2ae0*/  BRA `(.L_x_75) ;  /* 0xfffffff0009c7947 */ /* 0x000fea000383ffff */
.L_x_61:
[----:B------:R-:W2:Y:S02]  /*2af0*/  SYNCS.PHASECHK.TRANS64.TRYWAIT P0, [UR28+0x12000], R2 ;  /* 0x01200002ff0075a7 */ /* 0x000ea4000800111c */
[----:B--2---:R-:W-:Y:S05]  /*2b00*/  @!P0 BRA `(.L_x_61) ;  /* 0xfffffffc00f88947 */ /* 0x004fea000383ffff */
[----:B------:R-:W-:Y:S05]  /*2b10*/  BRA `(.L_x_76) ;  /* 0xfffffff4001c7947 */ /* 0x000fea000383ffff */
.L_x_63:
[----:B------:R-:W2:Y:S02]  /*2b20*/  SYNCS.PHASECHK.TRANS64.TRYWAIT P0, [UR28+0x12020], R2 ;  /* 0x01202002ff0075a7 */ /* 0x000ea4000800111c */
[----:B--2---:R-:W-:Y:S05]  /*2b30*/  @!P0 BRA `(.L_x_63) ;  /* 0xfffffffc00f88947 */ /* 0x004fea000383ffff */
[----:B------:R-:W-:Y:S05]  /*2b40*/  BRA `(.L_x_77) ;  /* 0xfffffff400c47947 */ /* 0x000fea000383ffff */
        .weak           $__internal_0_$__cuda_sm10x_tcgen05_guardrail_trap_col_being_dealloced_not_returned_by_alloc
        .type           $__internal_0_$__cuda_sm10x_tcgen05_guardrail_trap_col_being_dealloced_not_returned_by_alloc,@function
        .size           $__internal_0_$__cuda_sm10x_tcgen05_guardrail_trap_col_being_dealloced_not_returned_by_alloc,($__internal_1_$__cuda_sm10x_tcgen05_guardrail_trap_phase_invalid_during_alloc - $__internal_0_$__cuda_sm10x_tcgen05_guardrail_trap_col_being_dealloced_not_returned_by_alloc)
$__internal_0_$__cuda_sm10x_tcgen05_guardrail_trap_col_being_dealloced_not_returned_by_alloc:
[----:B------:R-:W-:Y:S05]  /*2b50*/  BPT.TRAP 0x1 ;  /* 0x000000040000795c */ /* 0x000fea0000300000 */
[----:B------:R-:W-:-:S04]  /*2b60*/  IMAD.MOV.U32 R3, RZ, RZ, 0x0 ;  /* 0x00000000ff037424 */ /* 0x000fc800078e00ff */
[----:B------:R-:W-:Y:S05]  /*2b70*/  RET.REL.NODEC R2 `(gluon_tcgen05) ;  /* 0xffffffd402207950 */ /* 0x000fea0003c3ffff */
        .weak           $__internal_1_$__cuda_sm10x_tcgen05_guardrail_trap_phase_invalid_during_alloc
        .type           $__internal_1_$__cuda_sm10x_tcgen05_guardrail_trap_phase_invalid_during_alloc,@function
        .size           $__internal_1_$__cuda_sm10x_tcgen05_guardrail_trap_phase_invalid_during_alloc,($__internal_2_$__cuda_sm10x_tcgen05_guardrail_trap_unallocated_columns_being_dealloced - $__internal_1_$__cuda_sm10x_tcgen05_guardrail_trap_phase_invalid_during_alloc)
$__internal_1_$__cuda_sm10x_tcgen05_guardrail_trap_phase_invalid_during_alloc:
[----:B------:R-:W-:Y:S05]  /*2b80*/  BPT.TRAP 0x1 ;  /* 0x000000040000795c */ /* 0x000fea0000300000 */
[----:B------:R-:W-:-:S04]  /*2b90*/  IMAD.MOV.U32 R3, RZ, RZ, 0x0 ;  /* 0x00000000ff037424 */ /* 0x000fc800078e00ff */
[----:B------:R-:W-:Y:S05]  /*2ba0*/  RET.REL.NODEC R2 `(gluon_tcgen05) ;  /* 0xffffffd402147950 */ /* 0x000fea0003c3ffff */
        .weak           $__internal_2_$__cuda_sm10x_tcgen05_guardrail_trap_unallocated_columns_being_dealloced
        .type           $__internal_2_$__cuda_sm10x_tcgen05_guardrail_trap_unallocated_columns_being_dealloced,@function
        .size           $__internal_2_$__cuda_sm10x_tcgen05_guardrail_trap_unallocated_columns_being_dealloced,(.L_x_81 - $__internal_2_$__cuda_sm10x_tcgen05_guardrail_trap_unallocated_columns_being_dealloced)
$__internal_2_$__cuda_sm10x_tcgen05_guardrail_trap_unallocated_columns_being_dealloced:
[----:B------:R-:W-:Y:S05]  /*2bb0*/  BPT.TRAP 0x1 ;  /* 0x000000040000795c */ /* 0x000fea0000300000 */
[----:B------:R-:W-:-:S04]  /*2bc0*/  IMAD.MOV.U32 R3, RZ, RZ, 0x0 ;  /* 0x00000000ff037424 */ /* 0x000fc800078e00ff */
[----:B------:R-:W-:Y:S05]  /*2bd0*/  RET.REL.NODEC R2 `(gluon_tcgen05) ;  /* 0xffffffd402087950 */ /* 0x000fea0003c3ffff */
.L_x_78:
[----:B------:R-:W-:-:S00]  /*2be0*/  BRA `(.L_x_78) ;  /* 0xfffffffc00fc7947 */ /* 0x000fc0000383ffff */
[----:B------:R-:W-:-:S00]  /*2bf0*/  NOP ;  /* 0x0000000000007918 */ /* 0x000fc00000000000 */
        /* <DEDUP_REMOVED lines=8> */
.L_x_81:


//--------------------- .nv.shared.gluon_tcgen05  --------------------------
	.section	.nv.shared.gluon_tcgen05,"aw",@nobits
	.sectionflags	@""
	.align	16
	.zero		1024


//--------------------- .nv.shared.reserved.0     --------------------------
	.section	.nv.shared.reserved.0,"aw",@nobits
	.align	8
	.weak		__nv_reservedSMEM_offset_0_alias
	.size		__nv_reservedSMEM_offset_0_alias, 0, 64
	.other		__nv_reservedSMEM_offset_0_alias,@"STO_CUDA_RESERVED_SHARED STV_DEFAULT"
__nv_reservedSMEM_offset_0_alias:
	.zero		0
.nv.shared.reserved.0:
	.zero		64
	.weak		__nv_reservedSMEM_allocation_phase
	.type		__nv_reservedSMEM_allocation_phase,@object
	.size		__nv_reservedSMEM_allocation_phase,(.L_0 - __nv_reservedSMEM_allocation_phase)
__nv_reservedSMEM_allocation_phase:
	.zero		1
.L_0:
	.zero		7
	.weak		__nv_reservedSMEM_devtool_atexit_pc
	.type		__nv_reservedSMEM_devtool_atexit_pc,@object
	.size		__nv_reservedSMEM_devtool_atexit_pc,(__nv_reservedSMEM_allocation_mask - __nv_reservedSMEM_devtool_atexit_pc)
__nv_reservedSMEM_devtool_atexit_pc:
	.zero		8
	.weak		__nv_reservedSMEM_allocation_mask
	.type		__nv_reservedSMEM_allocation_mask,@object
	.size		__nv_reservedSMEM_allocation_mask,(.L_2 - __nv_reservedSMEM_allocation_mask)
__nv_reservedSMEM_allocation_mask:
	.zero		4
.L_2:


//--------------------- .nv.constant0.gluon_tcgen05 --------------------------
	.section	.nv.constant0.gluon_tcgen05,"a",@progbits
	.sectionflags	@""
	.align	4
.nv.constant0.gluon_tcgen05:
	.zero		976


//--------------------- SYMBOLS --------------------------

	.type		.nv.reservedSmem.offset0,@object
	.size		.nv.reservedSmem.offset0,0x4
	.type		.nv.reservedSmem.cap,@object
	.size		.nv.reservedSmem.cap,0x4
